// auto-generated by cutlass_sweep.gemm — config: {"arch": "sm_90", "cluster_m": 2, "cluster_n": 1, "dtype": "bf16", "dtype_b": "bf16", "layout": "nt", "stages": 0, "tile_k": 32, "tile_m": 192, "tile_n": 512}
#include "cutlass/cutlass.h"
#include "cutlass/gemm/collective/collective_builder.hpp"
#include "cutlass/gemm/device/gemm_universal_adapter.h"
#include "cutlass/gemm/kernel/gemm_universal.hpp"
#include "cutlass/epilogue/collective/collective_builder.hpp"

using ElemA = cutlass::bfloat16_t;
using ElemB = cutlass::bfloat16_t;
using ElemCD = cutlass::bfloat16_t;
using Acc  = float;
using TileShape    = cute::Shape<cute::_192, cute::_512, cute::_32>;
using ClusterShape = cute::Shape<cute::_2, cute::_1, cute::_1>;

using CollectiveEpilogue = typename cutlass::epilogue::collective::CollectiveBuilder<
    cutlass::arch::Sm90, cutlass::arch::OpClassTensorOp,
    TileShape, ClusterShape,
    cutlass::epilogue::collective::EpilogueTileAuto,
    Acc, Acc,
    ElemCD, cutlass::layout::RowMajor, 128 / cutlass::sizeof_bits<ElemCD>::value,
    ElemCD, cutlass::layout::RowMajor, 128 / cutlass::sizeof_bits<ElemCD>::value,
    cutlass::epilogue::collective::EpilogueScheduleAuto
  >::CollectiveOp;

using CollectiveMainloop = typename cutlass::gemm::collective::CollectiveBuilder<
    cutlass::arch::Sm90, cutlass::arch::OpClassTensorOp,
    ElemA, cutlass::layout::RowMajor, 128 / cutlass::sizeof_bits<ElemA>::value,
    ElemB, cutlass::layout::ColumnMajor, 128 / cutlass::sizeof_bits<ElemB>::value,
    Acc,
    TileShape, ClusterShape,
    cutlass::gemm::collective::StageCountAutoCarveout<static_cast<int>(sizeof(typename CollectiveEpilogue::SharedStorage))>,
    cutlass::gemm::collective::KernelScheduleAuto
  >::CollectiveOp;

using GemmKernel = cutlass::gemm::kernel::GemmUniversal<
    cute::Shape<int,int,int,int>,
    CollectiveMainloop,
    CollectiveEpilogue
>;
using Gemm = cutlass::gemm::device::GemmUniversalAdapter<GemmKernel>;

// Force the device kernel symbol into the cubin without needing a host main.
auto* _anchor = &cutlass::device_kernel<GemmKernel>;


// ===== COMPILED SASS (sm_90a) =====

	.target	sm_90a

	.elftype	@"ET_EXEC"


//--------------------- .note.nv.tkinfo           --------------------------
	.section	.note.nv.tkinfo,"",@"SHT_NOTE"
	.sectionflags	@"SHF_NOTE_NV_TKINFO"
	.tkinfo
        /*0018*/ 	.word	0x00000002
        /*0030*/ 	.string	""
        /*0030*/ 	.string	"ptxas"
        /*0030*/ 	.string	"Cuda compilation tools, release 13.0, V13.0.88"
        /*0030*/ 	.string	"Build cuda_13.0.r13.0/compiler.36424714_0"
        /*0030*/ 	.string	"-arch sm_90a -m 64 "



//--------------------- .note.nv.cuinfo           --------------------------
	.section	.note.nv.cuinfo,"",@"SHT_NOTE"
	.sectionflags	@"SHF_NOTE_NV_CUINFO"
        /*0018*/ 	.short	0x0002
        /*001a*/ 	.short	0x005a
        /*001c*/ 	.short	0x0082
	.zero		2


//--------------------- .nv.info                  --------------------------
	.section	.nv.info,"",@"SHT_CUDA_INFO"
	.align	4


	//----- nvinfo : EIATTR_REGCOUNT
	.align		4
        /*0000*/ 	.byte	0x04, 0x2f
        /*0002*/ 	.short	(.L_15 - .L_14)
	.align		4
.L_14:
        /*0004*/ 	.word	index@(_ZN7cutlass13device_kernelINS_4gemm6kernel13GemmUniversalIN4cute5tupleIJiiiiEEENS1_10collective13CollectiveMmaINS1_34MainloopSm90TmaGmmaWarpSpecializedILi5ENS5_IJNS4_1CILi2EEENSA_ILi1EEESC_EEENS1_35KernelTmaWarpSpecializedCooperativeEEENS5_IJNSA_ILi192EEENSA_ILi512EEENSA_ILi32EEEEEENS_10bfloat16_tENS5_IJlSC_lEEESK_SL_NS4_8TiledMMAINS4_8MMA_AtomIJNS4_4SM904GMMA28MMA_64x256x16_F32BF16BF16_SSILNSP_5MajorE0ELSR_0ELNSP_7ScaleInE1ELSS_1EEEEEENS4_6LayoutISD_NS5_IJSC_NSA_ILi0EEESW_EEEEENS5_IJNS4_10UnderscoreESZ_SZ_EEEEENS4_13SM90_TMA_LOADENS4_14ComposedLayoutINS4_7SwizzleILi2ELi4ELi3EEENS4_18smem_ptr_flag_bitsILi16EEENSV_INS5_IJNSA_ILi8EEESI_EEENS5_IJSI_SC_EEEEEEEvNS4_8identityENS4_23SM90_TMA_LOAD_MULTICASTES1C_vS1D_EENS_8epilogue10collective6detail29Sm90TmaWarpSpecializedAdapterINS1H_15DefaultEpilogueISK_SL_SL_NS1G_6thread17LinearCombinationISK_Li1EffLNS1L_9ScaleType4KindE0ELNS_15FloatRoundStyleE2ESK_EENS1_15EpilogueDefaultEEEEEvvEEEEvNT_6ParamsE)
        /*0008*/ 	.word	0x000000a8


	//----- nvinfo : EIATTR_FRAME_SIZE
	.align		4
.L_15:
        /*000c*/ 	.byte	0x04, 0x11
        /*000e*/ 	.short	(.L_17 - .L_16)
	.align		4
.L_16:
        /*0010*/ 	.word	index@(_ZN7cutlass13device_kernelINS_4gemm6kernel13GemmUniversalIN4cute5tupleIJiiiiEEENS1_10collective13CollectiveMmaINS1_34MainloopSm90TmaGmmaWarpSpecializedILi5ENS5_IJNS4_1CILi2EEENSA_ILi1EEESC_EEENS1_35KernelTmaWarpSpecializedCooperativeEEENS5_IJNSA_ILi192EEENSA_ILi512EEENSA_ILi32EEEEEENS_10bfloat16_tENS5_IJlSC_lEEESK_SL_NS4_8TiledMMAINS4_8MMA_AtomIJNS4_4SM904GMMA28MMA_64x256x16_F32BF16BF16_SSILNSP_5MajorE0ELSR_0ELNSP_7ScaleInE1ELSS_1EEEEEENS4_6LayoutISD_NS5_IJSC_NSA_ILi0EEESW_EEEEENS5_IJNS4_10UnderscoreESZ_SZ_EEEEENS4_13SM90_TMA_LOADENS4_14ComposedLayoutINS4_7SwizzleILi2ELi4ELi3EEENS4_18smem_ptr_flag_bitsILi16EEENSV_INS5_IJNSA_ILi8EEESI_EEENS5_IJSI_SC_EEEEEEEvNS4_8identityENS4_23SM90_TMA_LOAD_MULTICASTES1C_vS1D_EENS_8epilogue10collective6detail29Sm90TmaWarpSpecializedAdapterINS1H_15DefaultEpilogueISK_SL_SL_NS1G_6thread17LinearCombinationISK_Li1EffLNS1L_9ScaleType4KindE0ELNS_15FloatRoundStyleE2ESK_EENS1_15EpilogueDefaultEEEEEvvEEEEvNT_6ParamsE)
        /*0014*/ 	.word	0x00001100


	//----- nvinfo : EIATTR_MIN_STACK_SIZE
	.align		4
.L_17:
        /*0018*/ 	.byte	0x04, 0x12
        /*001a*/ 	.short	(.L_19 - .L_18)
	.align		4
.L_18:
        /*001c*/ 	.word	index@(_ZN7cutlass13device_kernelINS_4gemm6kernel13GemmUniversalIN4cute5tupleIJiiiiEEENS1_10collective13CollectiveMmaINS1_34MainloopSm90TmaGmmaWarpSpecializedILi5ENS5_IJNS4_1CILi2EEENSA_ILi1EEESC_EEENS1_35KernelTmaWarpSpecializedCooperativeEEENS5_IJNSA_ILi192EEENSA_ILi512EEENSA_ILi32EEEEEENS_10bfloat16_tENS5_IJlSC_lEEESK_SL_NS4_8TiledMMAINS4_8MMA_AtomIJNS4_4SM904GMMA28MMA_64x256x16_F32BF16BF16_SSILNSP_5MajorE0ELSR_0ELNSP_7ScaleInE1ELSS_1EEEEEENS4_6LayoutISD_NS5_IJSC_NSA_ILi0EEESW_EEEEENS5_IJNS4_10UnderscoreESZ_SZ_EEEEENS4_13SM90_TMA_LOADENS4_14ComposedLayoutINS4_7SwizzleILi2ELi4ELi3EEENS4_18smem_ptr_flag_bitsILi16EEENSV_INS5_IJNSA_ILi8EEESI_EEENS5_IJSI_SC_EEEEEEEvNS4_8identityENS4_23SM90_TMA_LOAD_MULTICASTES1C_vS1D_EENS_8epilogue10collective6detail29Sm90TmaWarpSpecializedAdapterINS1H_15DefaultEpilogueISK_SL_SL_NS1G_6thread17LinearCombinationISK_Li1EffLNS1L_9ScaleType4KindE0ELNS_15FloatRoundStyleE2ESK_EENS1_15EpilogueDefaultEEEEEvvEEEEvNT_6ParamsE)
        /*0020*/ 	.word	0x00001100
.L_19:


//--------------------- .nv.compat                --------------------------
	.section	.nv.compat,"",@"SHT_CUDA_COMPAT_INFO"
	.align	4
        /*0000*/ 	.byte	0x02, 0x09, 0x01, 0x00, 0x02, 0x02, 0x04, 0x00, 0x02, 0x05, 0x05, 0x00, 0x03, 0x07, 0x01, 0x01
        /*0010*/ 	.byte	0x02, 0x03, 0x01, 0x00, 0x02, 0x06, 0x01, 0x00, 0x04, 0x0b, 0x08, 0x00, 0x00, 0x00, 0x00, 0x00
        /*0020*/ 	.byte	0x00, 0x00, 0x00, 0x00


//--------------------- .nv.info._ZN7cutlass13device_kernelINS_4gemm6kernel13GemmUniversalIN4cute5tupleIJiiiiEEENS1_10collective13CollectiveMmaINS1_34MainloopSm90TmaGmmaWarpSpecializedILi5ENS5_IJNS4_1CILi2EEENSA_ILi1EEESC_EEENS1_35KernelTmaWarpSpecializedCooperativeEEENS5_IJNSA_ILi192EEENSA_ILi512EEENSA_ILi32EEEEEENS_10bfloat16_tENS5_IJlSC_lEEESK_SL_NS4_8TiledMMAINS4_8MMA_AtomIJNS4_4SM904GMMA28MMA_64x256x16_F32BF16BF16_SSILNSP_5MajorE0ELSR_0ELNSP_7ScaleInE1ELSS_1EEEEEENS4_6LayoutISD_NS5_IJSC_NSA_ILi0EEESW_EEEEENS5_IJNS4_10UnderscoreESZ_SZ_EEEEENS4_13SM90_TMA_LOADENS4_14ComposedLayoutINS4_7SwizzleILi2ELi4ELi3EEENS4_18smem_ptr_flag_bitsILi16EEENSV_INS5_IJNSA_ILi8EEESI_EEENS5_IJSI_SC_EEEEEEEvNS4_8identityENS4_23SM90_TMA_LOAD_MULTICASTES1C_vS1D_EENS_8epilogue10collective6detail29Sm90TmaWarpSpecializedAdapterINS1H_15DefaultEpilogueISK_SL_SL_NS1G_6thread17LinearCombinationISK_Li1EffLNS1L_9ScaleType4KindE0ELNS_15FloatRoundStyleE2ESK_EENS1_15EpilogueDefaultEEEEEvvEEEEvNT_6ParamsE --------------------------
	.section	.nv.info._ZN7cutlass13device_kernelINS_4gemm6kernel13GemmUniversalIN4cute5tupleIJiiiiEEENS1_10collective13CollectiveMmaINS1_34MainloopSm90TmaGmmaWarpSpecializedILi5ENS5_IJNS4_1CILi2EEENSA_ILi1EEESC_EEENS1_35KernelTmaWarpSpecializedCooperativeEEENS5_IJNSA_ILi192EEENSA_ILi512EEENSA_ILi32EEEEEENS_10bfloat16_tENS5_IJlSC_lEEESK_SL_NS4_8TiledMMAINS4_8MMA_AtomIJNS4_4SM904GMMA28MMA_64x256x16_F32BF16BF16_SSILNSP_5MajorE0ELSR_0ELNSP_7ScaleInE1ELSS_1EEEEEENS4_6LayoutISD_NS5_IJSC_NSA_ILi0EEESW_EEEEENS5_IJNS4_10UnderscoreESZ_SZ_EEEEENS4_13SM90_TMA_LOADENS4_14ComposedLayoutINS4_7SwizzleILi2ELi4ELi3EEENS4_18smem_ptr_flag_bitsILi16EEENSV_INS5_IJNSA_ILi8EEESI_EEENS5_IJSI_SC_EEEEEEEvNS4_8identityENS4_23SM90_TMA_LOAD_MULTICASTES1C_vS1D_EENS_8epilogue10collective6detail29Sm90TmaWarpSpecializedAdapterINS1H_15DefaultEpilogueISK_SL_SL_NS1G_6thread17LinearCombinationISK_Li1EffLNS1L_9ScaleType4KindE0ELNS_15FloatRoundStyleE2ESK_EENS1_15EpilogueDefaultEEEEEvvEEEEvNT_6ParamsE,"",@"SHT_CUDA_INFO"
	.sectionflags	@""
	.align	4


	//----- nvinfo : EIATTR_CUDA_API_VERSION
	.align		4
        /*0000*/ 	.byte	0x04, 0x37
        /*0002*/ 	.short	(.L_21 - .L_20)
.L_20:
        /*0004*/ 	.word	0x00000082


	//----- nvinfo : EIATTR_KPARAM_INFO
	.align		4
.L_21:
        /*0008*/ 	.byte	0x04, 0x17
        /*000a*/ 	.short	(.L_23 - .L_22)
.L_22:
        /*000c*/ 	.word	0x00000000
        /*0010*/ 	.short	0x0000
        /*0012*/ 	.short	0x0070
        /*0014*/ 	.byte	0x00, 0xf0, 0x01, 0x10


	//----- nvinfo : EIATTR_SPARSE_MMA_MASK
	.align		4
.L_23:
        /*0018*/ 	.byte	0x03, 0x50
        /*001a*/ 	.short	0x0000


	//----- nvinfo : EIATTR_MAXREG_COUNT
	.align		4
        /*001c*/ 	.byte	0x03, 0x1b
        /*001e*/ 	.short	0x00a8


	//----- nvinfo : EIATTR_NUM_BARRIERS
	.align		4
        /*0020*/ 	.byte	0x02, 0x4c
        /*0022*/ 	.byte	0x01
	.zero		1


	//----- nvinfo : EIATTR_EXTERNS
	.align		4
        /*0024*/ 	.byte	0x04, 0x0f
        /*0026*/ 	.short	(.L_25 - .L_24)


	//   ....[0]....
	.align		4
.L_24:
        /*0028*/ 	.word	index@(__assertfail)


	//----- nvinfo : EIATTR_ANNOTATIONS
	.align		4
.L_25:
        /*002c*/ 	.byte	0x04, 0x55
        /*002e*/ 	.short	(.L_27 - .L_26)


	//   ....[0]....
.L_26:
        /*0030*/ 	.word	0x00000001
        /*0034*/ 	.byte	0xe0, 0x07, 0x00, 0x00, 0x01, 0x00, 0x00, 0x00, 0x40, 0x09, 0x00, 0x00, 0x01, 0x00, 0x00, 0x00
        /* <DEDUP_REMOVED lines=1521> */
        /*5f54*/ 	.byte	0xc0, 0x25, 0x03, 0x00, 0x01, 0x00, 0x00, 0x00, 0xd0, 0x2b, 0x03, 0x00


	//----- nvinfo : EIATTR_MERCURY_ISA_VERSION
	.align		4
.L_27:
        /*5f60*/ 	.byte	0x03, 0x5f
        /*5f62*/ 	.short	0x0101


	//----- nvinfo : EIATTR_INT_WARP_WIDE_INSTR_OFFSETS
	.align		4
        /*5f64*/ 	.byte	0x04, 0x31
        /*5f66*/ 	.short	(.L_29 - .L_28)


	//   ....[0]....
.L_28:
        /*5f68*/ 	.word	0x000004c0


	//   ....[1]....
        /*5f6c*/ 	.word	0x000004d0


	//   ....[2]....
        /*5f70*/ 	.word	0x000006b0


	//----- nvinfo : EIATTR_COOP_GROUP_MASK_REGIDS
	.align		4
.L_29:
        /*5f74*/ 	.byte	0x04, 0x29
        /*5f76*/ 	.short	(.L_31 - .L_30)


	//   ....[0]....
.L_30:
        /*5f78*/ 	.word	0xffffffff


	//   ....[1]....
        /*5f7c*/ 	.word	0xffffffff


	//   ....[2]....
        /*5f80*/ 	.word	0xffffffff


	//   ....[3]....
        /*5f84*/ 	.word	0xffffffff


	//   ....[4]....
        /*5f88*/ 	.word	0xffffffff


	//   ....[5]....
        /*5f8c*/ 	.word	0xffffffff


	//----- nvinfo : EIATTR_COOP_GROUP_INSTR_OFFSETS
	.align		4
.L_31:
        /*5f90*/ 	.byte	0x04, 0x28
        /*5f92*/ 	.short	(.L_33 - .L_32)


	//   ....[0]....
.L_32:
        /*5f94*/ 	.word	0x00000070


	//   ....[1]....
        /*5f98*/ 	.word	0x00000080


	//   ....[2]....
        /*5f9c*/ 	.word	0x00000140


	//   ....[3]....
        /*5fa0*/ 	.word	0x00000300


	//   ....[4]....
        /*5fa4*/ 	.word	0x00000830


	//   ....[5]....
        /*5fa8*/ 	.word	0x000012e0


	//----- nvinfo : EIATTR_REG_RECONFIG
	.align		4
.L_33:
        /*5fac*/ 	.byte	0x01, 0x54
	.zero		2


	//----- nvinfo : EIATTR_SYSCALL_OFFSETS
	.align		4
        /*5fb0*/ 	.byte	0x04, 0x46
        /*5fb2*/ 	.short	(.L_35 - .L_34)


	//   ....[0]....
.L_34:
        /*5fb4*/ 	.word	0x00001490


	//----- nvinfo : EIATTR_MBARRIER_INSTR_OFFSETS
	.align		4
.L_35:
        /*5fb8*/ 	.byte	0x04, 0x39
        /*5fba*/ 	.short	(.L_37 - .L_36)


	//   ....[0]....
.L_36:
        /*5fbc*/ 	.word	0x00000240
        /*5fc0*/ 	.word	0x000000ff
        /*5fc4*/ 	.word	0x00000000
        /*5fc8*/ 	.short	0x0100
        /*5fca*/ 	.byte	0x08
	.zero		1


	//   ....[1]....
        /*5fcc*/ 	.word	0x00000250
        /*5fd0*/ 	.word	0x000000ff
        /*5fd4*/ 	.word	0x00000028
        /*5fd8*/ 	.short	0x0100
        /*5fda*/ 	.byte	0x08
	.zero		1


	//   ....[2]....
        /*5fdc*/ 	.word	0x00000260
        /*5fe0*/ 	.word	0x000000ff
        /*5fe4*/ 	.word	0x00000008
        /*5fe8*/ 	.short	0x0100
        /*5fea*/ 	.byte	0x08
	.zero		1


	//   ....[3]....
        /*5fec*/ 	.word	0x00000270
        /*5ff0*/ 	.word	0x000000ff
        /*5ff4*/ 	.word	0x00000030
        /*5ff8*/ 	.short	0x0100
        /*5ffa*/ 	.byte	0x08
	.zero		1


	//   ....[4]....
        /*5ffc*/ 	.word	0x00000280
        /*6000*/ 	.word	0x000000ff
        /*6004*/ 	.word	0x00000010
        /*6008*/ 	.short	0x0100
        /*600a*/ 	.byte	0x08
	.zero		1


	//   ....[5]....
        /*600c*/ 	.word	0x00000290
        /*6010*/ 	.word	0x000000ff
        /*6014*/ 	.word	0x00000038
        /*6018*/ 	.short	0x0100
        /*601a*/ 	.byte	0x08
	.zero		1


	//   ....[6]....
        /*601c*/ 	.word	0x000002a0
        /*6020*/ 	.word	0x000000ff
        /*6024*/ 	.word	0x00000018
        /*6028*/ 	.short	0x0100
        /*602a*/ 	.byte	0x08
	.zero		1


	//   ....[7]....
        /*602c*/ 	.word	0x000002b0
        /*6030*/ 	.word	0x000000ff
        /*6034*/ 	.word	0x00000040
        /*6038*/ 	.short	0x0100
        /*603a*/ 	.byte	0x08
	.zero		1


	//   ....[8]....
        /*603c*/ 	.word	0x000002c0
        /*6040*/ 	.word	0x000000ff
        /*6044*/ 	.word	0x00000020
        /*6048*/ 	.short	0x0100
        /*604a*/ 	.byte	0x08
	.zero		1


	//   ....[9]....
        /*604c*/ 	.word	0x000002d0
        /*6050*/ 	.word	0x000000ff
        /*6054*/ 	.word	0x00000048
        /*6058*/ 	.short	0x0100
        /*605a*/ 	.byte	0x08
	.zero		1


	//   ....[10]....
        /*605c*/ 	.word	0x00000730
        /*6060*/ 	.word	0x000000ff
        /*6064*/ 	.word	0x00000060
        /*6068*/ 	.short	0x0100
        /*606a*/ 	.byte	0x06
	.zero		1


	//   ....[11]....
        /*606c*/ 	.word	0x000007c0
        /*6070*/ 	.word	0x000000ff
        /*6074*/ 	.word	0x00000068
        /*6078*/ 	.short	0x0100
        /*607a*/ 	.byte	0x06
	.zero		1


	//   ....[12]....
        /*607c*/ 	.word	0x00001530
        /*6080*/ 	.word	0x00000003
        /*6084*/ 	.word	0x00000000
        /*6088*/ 	.short	0x010a
        /*608a*/ 	.byte	0x3f
	.zero		1


	//   ....[13]....
        /*608c*/ 	.word	0x00001570
        /*6090*/ 	.word	0x00000003
        /*6094*/ 	.word	0x00000000
        /*6098*/ 	.short	0x010a
        /*609a*/ 	.byte	0x3f
	.zero		1


	//   ....[14]....
        /*609c*/ 	.word	0x000068f0
        /*60a0*/ 	.word	0x000000ff
        /*60a4*/ 	.word	0x00000000
        /*60a8*/ 	.short	0x010a
        /*60aa*/ 	.byte	0x07
	.zero		1


	//   ....[15]....
        /*60ac*/ 	.word	0x00006930
        /*60b0*/ 	.word	0x000000ff
        /*60b4*/ 	.word	0x00000000
        /*60b8*/ 	.short	0x010a
        /*60ba*/ 	.byte	0x07
	.zero		1


	//   ....[16]....
        /*60bc*/ 	.word	0x0000d7d0
        /*60c0*/ 	.word	0x00000005
        /*60c4*/ 	.word	0x00000000
        /*60c8*/ 	.short	0x0101
        /*60ca*/ 	.byte	0x3f
	.zero		1


	//   ....[17]....
        /*60cc*/ 	.word	0x0000d9a0
        /*60d0*/ 	.word	0x00000000
        /*60d4*/ 	.word	0x00000000
        /*60d8*/ 	.short	0x0101
        /*60da*/ 	.byte	0x3f
	.zero		1


	//   ....[18]....
        /*60dc*/ 	.word	0x00032140
        /*60e0*/ 	.word	0x0000000f
        /*60e4*/ 	.word	0x00000028
        /*60e8*/ 	.short	0x010a
        /*60ea*/ 	.byte	0x3f
	.zero		1


	//   ....[19]....
        /*60ec*/ 	.word	0x000324d0
        /*60f0*/ 	.word	0x00000002
        /*60f4*/ 	.word	0x00000068
        /*60f8*/ 	.short	0x0101
        /*60fa*/ 	.byte	0x3f
	.zero		1


	//   ....[20]....
        /*60fc*/ 	.word	0x00032c80
        /*6100*/ 	.word	0x00000005
        /*6104*/ 	.word	0x00000000
        /*6108*/ 	.short	0x010a
        /*610a*/ 	.byte	0x3f
	.zero		1


	//   ....[21]....
        /*610c*/ 	.word	0x00032d10
        /*6110*/ 	.word	0x00000007
        /*6114*/ 	.word	0x00000000
        /*6118*/ 	.short	0x010a
        /*611a*/ 	.byte	0x3f
	.zero		1


	//   ....[22]....
        /*611c*/ 	.word	0x00032da0
        /*6120*/ 	.word	0x00000007
        /*6124*/ 	.word	0x00000000
        /*6128*/ 	.short	0x010a
        /*612a*/ 	.byte	0x3f
	.zero		1


	//   ....[23]....
        /*612c*/ 	.word	0x00032e30
        /*6130*/ 	.word	0x00000007
        /*6134*/ 	.word	0x00000000
        /*6138*/ 	.short	0x010a
        /*613a*/ 	.byte	0x3f
	.zero		1


	//   ....[24]....
        /*613c*/ 	.word	0x00032ec0
        /*6140*/ 	.word	0x00000003
        /*6144*/ 	.word	0x00000000
        /*6148*/ 	.short	0x010a
        /*614a*/ 	.byte	0x3f
	.zero		1


	//   ....[25]....
        /*614c*/ 	.word	0x00032f20
        /*6150*/ 	.word	0x00000003
        /*6154*/ 	.word	0x00000000
        /*6158*/ 	.short	0x010a
        /*615a*/ 	.byte	0x3f
	.zero		1


	//   ....[26]....
        /*615c*/ 	.word	0x00032f80
        /*6160*/ 	.word	0x00000007
        /*6164*/ 	.word	0x00000000
        /*6168*/ 	.short	0x010a
        /*616a*/ 	.byte	0x3f
	.zero		1


	//   ....[27]....
        /*616c*/ 	.word	0x00033050
        /*6170*/ 	.word	0x0000000f
        /*6174*/ 	.word	0x00000028
        /*6178*/ 	.short	0x010a
        /*617a*/ 	.byte	0x3f
	.zero		1


	//   ....[28]....
        /*617c*/ 	.word	0x00033120
        /*6180*/ 	.word	0x00000005
        /*6184*/ 	.word	0x00000000
        /*6188*/ 	.short	0x010a
        /*618a*/ 	.byte	0x3f
	.zero		1


	//   ....[29]....
        /*618c*/ 	.word	0x00033170
        /*6190*/ 	.word	0x00000007
        /*6194*/ 	.word	0x00000000
        /*6198*/ 	.short	0x010a
        /*619a*/ 	.byte	0x3f
	.zero		1


	//   ....[30]....
        /*619c*/ 	.word	0x000331c0
        /*61a0*/ 	.word	0x00000007
        /*61a4*/ 	.word	0x00000000
        /*61a8*/ 	.short	0x010a
        /*61aa*/ 	.byte	0x3f
	.zero		1


	//   ....[31]....
        /*61ac*/ 	.word	0x00033210
        /*61b0*/ 	.word	0x00000007
        /*61b4*/ 	.word	0x00000000
        /*61b8*/ 	.short	0x010a
        /*61ba*/ 	.byte	0x3f
	.zero		1


	//----- nvinfo : EIATTR_NUM_MBARRIERS
	.align		4
.L_37:
        /*61bc*/ 	.byte	0x03, 0x38
        /*61be*/ 	.short	0x000c


	//----- nvinfo : EIATTR_EXIT_INSTR_OFFSETS
	.align		4
        /*61c0*/ 	.byte	0x04, 0x1c
        /*61c2*/ 	.short	(.L_39 - .L_38)


	//   ....[0]....
.L_38:
        /*61c4*/ 	.word	0x000009d0


	//   ....[1]....
        /*61c8*/ 	.word	0x00001200


	//   ....[2]....
        /*61cc*/ 	.word	0x00031810


	//   ....[3]....
        /*61d0*/ 	.word	0x00031dc0


	//   ....[4]....
        /*61d4*/ 	.word	0x00032f10


	//----- nvinfo : EIATTR_MAX_THREADS
	.align		4
.L_39:
        /*61d8*/ 	.byte	0x04, 0x05
        /*61da*/ 	.short	(.L_41 - .L_40)
.L_40:
        /*61dc*/ 	.word	0x00000180
        /*61e0*/ 	.word	0x00000001
        /*61e4*/ 	.word	0x00000001


	//----- nvinfo : EIATTR_CRS_STACK_SIZE
	.align		4
.L_41:
        /*61e8*/ 	.byte	0x04, 0x1e
        /*61ea*/ 	.short	(.L_43 - .L_42)
.L_42:
        /*61ec*/ 	.word	0x00000000


	//----- nvinfo : EIATTR_CBANK_PARAM_SIZE
	.align		4
.L_43:
        /*61f0*/ 	.byte	0x03, 0x19
        /*61f2*/ 	.short	0x0470


	//----- nvinfo : EIATTR_PARAM_CBANK
	.align		4
        /*61f4*/ 	.byte	0x04, 0x0a
        /*61f6*/ 	.short	(.L_45 - .L_44)
	.align		4
.L_44:
        /*61f8*/ 	.word	index@(.nv.constant0._ZN7cutlass13device_kernelINS_4gemm6kernel13GemmUniversalIN4cute5tupleIJiiiiEEENS1_10collective13CollectiveMmaINS1_34MainloopSm90TmaGmmaWarpSpecializedILi5ENS5_IJNS4_1CILi2EEENSA_ILi1EEESC_EEENS1_35KernelTmaWarpSpecializedCooperativeEEENS5_IJNSA_ILi192EEENSA_ILi512EEENSA_ILi32EEEEEENS_10bfloat16_tENS5_IJlSC_lEEESK_SL_NS4_8TiledMMAINS4_8MMA_AtomIJNS4_4SM904GMMA28MMA_64x256x16_F32BF16BF16_SSILNSP_5MajorE0ELSR_0ELNSP_7ScaleInE1ELSS_1EEEEEENS4_6LayoutISD_NS5_IJSC_NSA_ILi0EEESW_EEEEENS5_IJNS4_10UnderscoreESZ_SZ_EEEEENS4_13SM90_TMA_LOADENS4_14ComposedLayoutINS4_7SwizzleILi2ELi4ELi3EEENS4_18smem_ptr_flag_bitsILi16EEENSV_INS5_IJNSA_ILi8EEESI_EEENS5_IJSI_SC_EEEEEEEvNS4_8identityENS4_23SM90_TMA_LOAD_MULTICASTES1C_vS1D_EENS_8epilogue10collective6detail29Sm90TmaWarpSpecializedAdapterINS1H_15DefaultEpilogueISK_SL_SL_NS1G_6thread17LinearCombinationISK_Li1EffLNS1L_9ScaleType4KindE0ELNS_15FloatRoundStyleE2ESK_EENS1_15EpilogueDefaultEEEEEvvEEEEvNT_6ParamsE)
        /*61fc*/ 	.short	0x0210
        /*61fe*/ 	.short	0x0470


	//----- nvinfo : EIATTR_SW_WAR
	.align		4
.L_45:
        /*6200*/ 	.byte	0x04, 0x36
        /*6202*/ 	.short	(.L_47 - .L_46)
.L_46:
        /*6204*/ 	.word	0x00000008
.L_47:


//--------------------- .nv.callgraph             --------------------------
	.section	.nv.callgraph,"",@"SHT_CUDA_CALLGRAPH"
	.align	4
	.sectionentsize	8
	.align		4
        /*0000*/ 	.word	0x00000000
	.align		4
        /*0004*/ 	.word	0xffffffff
	.align		4
        /*0008*/ 	.word	index@(_ZN7cutlass13device_kernelINS_4gemm6kernel13GemmUniversalIN4cute5tupleIJiiiiEEENS1_10collective13CollectiveMmaINS1_34MainloopSm90TmaGmmaWarpSpecializedILi5ENS5_IJNS4_1CILi2EEENSA_ILi1EEESC_EEENS1_35KernelTmaWarpSpecializedCooperativeEEENS5_IJNSA_ILi192EEENSA_ILi512EEENSA_ILi32EEEEEENS_10bfloat16_tENS5_IJlSC_lEEESK_SL_NS4_8TiledMMAINS4_8MMA_AtomIJNS4_4SM904GMMA28MMA_64x256x16_F32BF16BF16_SSILNSP_5MajorE0ELSR_0ELNSP_7ScaleInE1ELSS_1EEEEEENS4_6LayoutISD_NS5_IJSC_NSA_ILi0EEESW_EEEEENS5_IJNS4_10UnderscoreESZ_SZ_EEEEENS4_13SM90_TMA_LOADENS4_14ComposedLayoutINS4_7SwizzleILi2ELi4ELi3EEENS4_18smem_ptr_flag_bitsILi16EEENSV_INS5_IJNSA_ILi8EEESI_EEENS5_IJSI_SC_EEEEEEEvNS4_8identityENS4_23SM90_TMA_LOAD_MULTICASTES1C_vS1D_EENS_8epilogue10collective6detail29Sm90TmaWarpSpecializedAdapterINS1H_15DefaultEpilogueISK_SL_SL_NS1G_6thread17LinearCombinationISK_Li1EffLNS1L_9ScaleType4KindE0ELNS_15FloatRoundStyleE2ESK_EENS1_15EpilogueDefaultEEEEEvvEEEEvNT_6ParamsE)
	.align		4
        /*000c*/ 	.word	index@(__assertfail)
	.align		4
        /*0010*/ 	.word	0x00000000
	.align		4
        /*0014*/ 	.word	0xfffffffe
	.align		4
        /*0018*/ 	.word	0x00000000
	.align		4
        /*001c*/ 	.word	0xfffffffd
	.align		4
        /*0020*/ 	.word	0x00000000
	.align		4
        /*0024*/ 	.word	0xfffffffc


//--------------------- .nv.constant4             --------------------------
	.section	.nv.constant4,"a",@progbits
	.align	8
	.align		8
.nv.constant4:
        /*0000*/ 	.dword	__assertfail
	.align		8
        /*0008*/ 	.dword	__unnamed_1
	.align		8
        /*0010*/ 	.dword	_ZN40_INTERNAL_e7214a02_4_k_cu_3b5972b1_107454cuda3std3__45__cpo5beginE
	.align		8
        /*0018*/ 	.dword	_ZN40_INTERNAL_e7214a02_4_k_cu_3b5972b1_107454cuda3std3__45__cpo3endE
	.align		8
        /*0020*/ 	.dword	_ZN40_INTERNAL_e7214a02_4_k_cu_3b5972b1_107454cuda3std3__45__cpo6cbeginE
	.align		8
        /*0028*/ 	.dword	_ZN40_INTERNAL_e7214a02_4_k_cu_3b5972b1_107454cuda3std3__45__cpo4cendE
	.align		8
        /*0030*/ 	.dword	_ZN40_INTERNAL_e7214a02_4_k_cu_3b5972b1_107454cuda3std3__442_GLOBAL__N__e7214a02_4_k_cu_3b5972b1_107456ignoreE
	.align		8
        /*0038*/ 	.dword	_ZN40_INTERNAL_e7214a02_4_k_cu_3b5972b1_107454cuda3std3__419piecewise_constructE
	.align		8
        /*0040*/ 	.dword	_ZN40_INTERNAL_e7214a02_4_k_cu_3b5972b1_107454cuda3std3__48in_placeE
	.align		8
        /*0048*/ 	.dword	_ZN40_INTERNAL_e7214a02_4_k_cu_3b5972b1_107454cuda3std6ranges3__45__cpo4swapE
	.align		8
        /*0050*/ 	.dword	_ZN40_INTERNAL_e7214a02_4_k_cu_3b5972b1_107454cuda3std6ranges3__45__cpo9iter_moveE
	.align		8
        /*0058*/ 	.dword	_ZN40_INTERNAL_e7214a02_4_k_cu_3b5972b1_107454cute7productE
	.align		8
        /*0060*/ 	.dword	_ZN40_INTERNAL_e7214a02_4_k_cu_3b5972b1_107454cute1_E
	.align		8
        /*0068*/ 	.dword	$str$22
	.align		8
        /*0070*/ 	.dword	$str$23


//--------------------- .text._ZN7cutlass13device_kernelINS_4gemm6kernel13GemmUniversalIN4cute5tupleIJiiiiEEENS1_10collective13CollectiveMmaINS1_34MainloopSm90TmaGmmaWarpSpecializedILi5ENS5_IJNS4_1CILi2EEENSA_ILi1EEESC_EEENS1_35KernelTmaWarpSpecializedCooperativeEEENS5_IJNSA_ILi192EEENSA_ILi512EEENSA_ILi32EEEEEENS_10bfloat16_tENS5_IJlSC_lEEESK_SL_NS4_8TiledMMAINS4_8MMA_AtomIJNS4_4SM904GMMA28MMA_64x256x16_F32BF16BF16_SSILNSP_5MajorE0ELSR_0ELNSP_7ScaleInE1ELSS_1EEEEEENS4_6LayoutISD_NS5_IJSC_NSA_ILi0EEESW_EEEEENS5_IJNS4_10UnderscoreESZ_SZ_EEEEENS4_13SM90_TMA_LOADENS4_14ComposedLayoutINS4_7SwizzleILi2ELi4ELi3EEENS4_18smem_ptr_flag_bitsILi16EEENSV_INS5_IJNSA_ILi8EEESI_EEENS5_IJSI_SC_EEEEEEEvNS4_8identityENS4_23SM90_TMA_LOAD_MULTICASTES1C_vS1D_EENS_8epilogue10collective6detail29Sm90TmaWarpSpecializedAdapterINS1H_15DefaultEpilogueISK_SL_SL_NS1G_6thread17LinearCombinationISK_Li1EffLNS1L_9ScaleType4KindE0ELNS_15FloatRoundStyleE2ESK_EENS1_15EpilogueDefaultEEEEEvvEEEEvNT_6ParamsE --------------------------
	.section	.text._ZN7cutlass13device_kernelINS_4gemm6kernel13GemmUniversalIN4cute5tupleIJiiiiEEENS1_10collective13CollectiveMmaINS1_34MainloopSm90TmaGmmaWarpSpecializedILi5ENS5_IJNS4_1CILi2EEENSA_ILi1EEESC_EEENS1_35KernelTmaWarpSpecializedCooperativeEEENS5_IJNSA_ILi192EEENSA_ILi512EEENSA_ILi32EEEEEENS_10bfloat16_tENS5_IJlSC_lEEESK_SL_NS4_8TiledMMAINS4_8MMA_AtomIJNS4_4SM904GMMA28MMA_64x256x16_F32BF16BF16_SSILNSP_5MajorE0ELSR_0ELNSP_7ScaleInE1ELSS_1EEEEEENS4_6LayoutISD_NS5_IJSC_NSA_ILi0EEESW_EEEEENS5_IJNS4_10UnderscoreESZ_SZ_EEEEENS4_13SM90_TMA_LOADENS4_14ComposedLayoutINS4_7SwizzleILi2ELi4ELi3EEENS4_18smem_ptr_flag_bitsILi16EEENSV_INS5_IJNSA_ILi8EEESI_EEENS5_IJSI_SC_EEEEEEEvNS4_8identityENS4_23SM90_TMA_LOAD_MULTICASTES1C_vS1D_EENS_8epilogue10collective6detail29Sm90TmaWarpSpecializedAdapterINS1H_15DefaultEpilogueISK_SL_SL_NS1G_6thread17LinearCombinationISK_Li1EffLNS1L_9ScaleType4KindE0ELNS_15FloatRoundStyleE2ESK_EENS1_15EpilogueDefaultEEEEEvvEEEEvNT_6ParamsE,"ax",@progbits
	.align	128
.text._ZN7cutlass13device_kernelINS_4gemm6kernel13GemmUniversalIN4cute5tupleIJiiiiEEENS1_10collective13CollectiveMmaINS1_34MainloopSm90TmaGmmaWarpSpecializedILi5ENS5_IJNS4_1CILi2EEENSA_ILi1EEESC_EEENS1_35KernelTmaWarpSpecializedCooperativeEEENS5_IJNSA_ILi192EEENSA_ILi512EEENSA_ILi32EEEEEENS_10bfloat16_tENS5_IJlSC_lEEESK_SL_NS4_8TiledMMAINS4_8MMA_AtomIJNS4_4SM904GMMA28MMA_64x256x16_F32BF16BF16_SSILNSP_5MajorE0ELSR_0ELNSP_7ScaleInE1ELSS_1EEEEEENS4_6LayoutISD_NS5_IJSC_NSA_ILi0EEESW_EEEEENS5_IJNS4_10UnderscoreESZ_SZ_EEEEENS4_13SM90_TMA_LOADENS4_14ComposedLayoutINS4_7SwizzleILi2ELi4ELi3EEENS4_18smem_ptr_flag_bitsILi16EEENSV_INS5_IJNSA_ILi8EEESI_EEENS5_IJSI_SC_EEEEEEEvNS4_8identityENS4_23SM90_TMA_LOAD_MULTICASTES1C_vS1D_EENS_8epilogue10collective6detail29Sm90TmaWarpSpecializedAdapterINS1H_15DefaultEpilogueISK_SL_SL_NS1G_6thread17LinearCombinationISK_Li1EffLNS1L_9ScaleType4KindE0ELNS_15FloatRoundStyleE2ESK_EENS1_15EpilogueDefaultEEEEEvvEEEEvNT_6ParamsE:
        .type           _ZN7cutlass13device_kernelINS_4gemm6kernel13GemmUniversalIN4cute5tupleIJiiiiEEENS1_10collective13CollectiveMmaINS1_34MainloopSm90TmaGmmaWarpSpecializedILi5ENS5_IJNS4_1CILi2EEENSA_ILi1EEESC_EEENS1_35KernelTmaWarpSpecializedCooperativeEEENS5_IJNSA_ILi192EEENSA_ILi512EEENSA_ILi32EEEEEENS_10bfloat16_tENS5_IJlSC_lEEESK_SL_NS4_8TiledMMAINS4_8MMA_AtomIJNS4_4SM904GMMA28MMA_64x256x16_F32BF16BF16_SSILNSP_5MajorE0ELSR_0ELNSP_7ScaleInE1ELSS_1EEEEEENS4_6LayoutISD_NS5_IJSC_NSA_ILi0EEESW_EEEEENS5_IJNS4_10UnderscoreESZ_SZ_EEEEENS4_13SM90_TMA_LOADENS4_14ComposedLayoutINS4_7SwizzleILi2ELi4ELi3EEENS4_18smem_ptr_flag_bitsILi16EEENSV_INS5_IJNSA_ILi8EEESI_EEENS5_IJSI_SC_EEEEEEEvNS4_8identityENS4_23SM90_TMA_LOAD_MULTICASTES1C_vS1D_EENS_8epilogue10collective6detail29Sm90TmaWarpSpecializedAdapterINS1H_15DefaultEpilogueISK_SL_SL_NS1G_6thread17LinearCombinationISK_Li1EffLNS1L_9ScaleType4KindE0ELNS_15FloatRoundStyleE2ESK_EENS1_15EpilogueDefaultEEEEEvvEEEEvNT_6ParamsE,@function
        .size           _ZN7cutlass13device_kernelINS_4gemm6kernel13GemmUniversalIN4cute5tupleIJiiiiEEENS1_10collective13CollectiveMmaINS1_34MainloopSm90TmaGmmaWarpSpecializedILi5ENS5_IJNS4_1CILi2EEENSA_ILi1EEESC_EEENS1_35KernelTmaWarpSpecializedCooperativeEEENS5_IJNSA_ILi192EEENSA_ILi512EEENSA_ILi32EEEEEENS_10bfloat16_tENS5_IJlSC_lEEESK_SL_NS4_8TiledMMAINS4_8MMA_AtomIJNS4_4SM904GMMA28MMA_64x256x16_F32BF16BF16_SSILNSP_5MajorE0ELSR_0ELNSP_7ScaleInE1ELSS_1EEEEEENS4_6LayoutISD_NS5_IJSC_NSA_ILi0EEESW_EEEEENS5_IJNS4_10UnderscoreESZ_SZ_EEEEENS4_13SM90_TMA_LOADENS4_14ComposedLayoutINS4_7SwizzleILi2ELi4ELi3EEENS4_18smem_ptr_flag_bitsILi16EEENSV_INS5_IJNSA_ILi8EEESI_EEENS5_IJSI_SC_EEEEEEEvNS4_8identityENS4_23SM90_TMA_LOAD_MULTICASTES1C_vS1D_EENS_8epilogue10collective6detail29Sm90TmaWarpSpecializedAdapterINS1H_15DefaultEpilogueISK_SL_SL_NS1G_6thread17LinearCombinationISK_Li1EffLNS1L_9ScaleType4KindE0ELNS_15FloatRoundStyleE2ESK_EENS1_15EpilogueDefaultEEEEEvvEEEEvNT_6ParamsE,(.L_x_1093 - _ZN7cutlass13device_kernelINS_4gemm6kernel13GemmUniversalIN4cute5tupleIJiiiiEEENS1_10collective13CollectiveMmaINS1_34MainloopSm90TmaGmmaWarpSpecializedILi5ENS5_IJNS4_1CILi2EEENSA_ILi1EEESC_EEENS1_35KernelTmaWarpSpecializedCooperativeEEENS5_IJNSA_ILi192EEENSA_ILi512EEENSA_ILi32EEEEEENS_10bfloat16_tENS5_IJlSC_lEEESK_SL_NS4_8TiledMMAINS4_8MMA_AtomIJNS4_4SM904GMMA28MMA_64x256x16_F32BF16BF16_SSILNSP_5MajorE0ELSR_0ELNSP_7ScaleInE1ELSS_1EEEEEENS4_6LayoutISD_NS5_IJSC_NSA_ILi0EEESW_EEEEENS5_IJNS4_10UnderscoreESZ_SZ_EEEEENS4_13SM90_TMA_LOADENS4_14ComposedLayoutINS4_7SwizzleILi2ELi4ELi3EEENS4_18smem_ptr_flag_bitsILi16EEENSV_INS5_IJNSA_ILi8EEESI_EEENS5_IJSI_SC_EEEEEEEvNS4_8identityENS4_23SM90_TMA_LOAD_MULTICASTES1C_vS1D_EENS_8epilogue10collective6detail29Sm90TmaWarpSpecializedAdapterINS1H_15DefaultEpilogueISK_SL_SL_NS1G_6thread17LinearCombinationISK_Li1EffLNS1L_9ScaleType4KindE0ELNS_15FloatRoundStyleE2ESK_EENS1_15EpilogueDefaultEEEEEvvEEEEvNT_6ParamsE)
        .other          _ZN7cutlass13device_kernelINS_4gemm6kernel13GemmUniversalIN4cute5tupleIJiiiiEEENS1_10collective13CollectiveMmaINS1_34MainloopSm90TmaGmmaWarpSpecializedILi5ENS5_IJNS4_1CILi2EEENSA_ILi1EEESC_EEENS1_35KernelTmaWarpSpecializedCooperativeEEENS5_IJNSA_ILi192EEENSA_ILi512EEENSA_ILi32EEEEEENS_10bfloat16_tENS5_IJlSC_lEEESK_SL_NS4_8TiledMMAINS4_8MMA_AtomIJNS4_4SM904GMMA28MMA_64x256x16_F32BF16BF16_SSILNSP_5MajorE0ELSR_0ELNSP_7ScaleInE1ELSS_1EEEEEENS4_6LayoutISD_NS5_IJSC_NSA_ILi0EEESW_EEEEENS5_IJNS4_10UnderscoreESZ_SZ_EEEEENS4_13SM90_TMA_LOADENS4_14ComposedLayoutINS4_7SwizzleILi2ELi4ELi3EEENS4_18smem_ptr_flag_bitsILi16EEENSV_INS5_IJNSA_ILi8EEESI_EEENS5_IJSI_SC_EEEEEEEvNS4_8identityENS4_23SM90_TMA_LOAD_MULTICASTES1C_vS1D_EENS_8epilogue10collective6detail29Sm90TmaWarpSpecializedAdapterINS1H_15DefaultEpilogueISK_SL_SL_NS1G_6thread17LinearCombinationISK_Li1EffLNS1L_9ScaleType4KindE0ELNS_15FloatRoundStyleE2ESK_EENS1_15EpilogueDefaultEEEEEvvEEEEvNT_6ParamsE,@"STO_CUDA_ENTRY STV_DEFAULT"
_ZN7cutlass13device_kernelINS_4gemm6kernel13GemmUniversalIN4cute5tupleIJiiiiEEENS1_10collective13CollectiveMmaINS1_34MainloopSm90TmaGmmaWarpSpecializedILi5ENS5_IJNS4_1CILi2EEENSA_ILi1EEESC_EEENS1_35KernelTmaWarpSpecializedCooperativeEEENS5_IJNSA_ILi192EEENSA_ILi512EEENSA_ILi32EEEEEENS_10bfloat16_tENS5_IJlSC_lEEESK_SL_NS4_8TiledMMAINS4_8MMA_AtomIJNS4_4SM904GMMA28MMA_64x256x16_F32BF16BF16_SSILNSP_5MajorE0ELSR_0ELNSP_7ScaleInE1ELSS_1EEEEEENS4_6LayoutISD_NS5_IJSC_NSA_ILi0EEESW_EEEEENS5_IJNS4_10UnderscoreESZ_SZ_EEEEENS4_13SM90_TMA_LOADENS4_14ComposedLayoutINS4_7SwizzleILi2ELi4ELi3EEENS4_18smem_ptr_flag_bitsILi16EEENSV_INS5_IJNSA_ILi8EEESI_EEENS5_IJSI_SC_EEEEEEEvNS4_8identityENS4_23SM90_TMA_LOAD_MULTICASTES1C_vS1D_EENS_8epilogue10collective6detail29Sm90TmaWarpSpecializedAdapterINS1H_15DefaultEpilogueISK_SL_SL_NS1G_6thread17LinearCombinationISK_Li1EffLNS1L_9ScaleType4KindE0ELNS_15FloatRoundStyleE2ESK_EENS1_15EpilogueDefaultEEEEEvvEEEEvNT_6ParamsE:
[----:B------:R-:W0:Y:S02]  /*0000*/  LDC R1, c[0x0][0x28] ;  /* 0x00000a00ff017b82 */ /* 0x000e240000000800 */
[----:B0-----:R-:W-:Y:S01]  /*0010*/  VIADD R1, R1, 0xffffef00 ;  /* 0xffffef0001017836 */ /* 0x001fe20000000000 */
[----:B------:R-:W0:Y:S01]  /*0020*/  S2R R6, SR_TID.X ;  /* 0x0000000000067919 */ /* 0x000e220000002100 */
[----:B------:R-:W-:Y:S01]  /*0030*/  ELECT P0, URZ, PT ;  /* 0x00000000003f782f */ /* 0x000fe20003800000 */
[----:B------:R-:W-:Y:S01]  /*0040*/  BSSY B0, `(.L_x_0) ;  /* 0x000000f000007945 */ /* 0x000fe20003800000 */
[--C-:B0-----:R-:W-:Y:S02]  /*0050*/  SHF.R.U32.HI R0, RZ, 0x5, R6.reuse ;  /* 0x00000005ff007819 */ /* 0x101fe40000011606 */
[----:B------:R-:W-:-:S03]  /*0060*/  SHF.R.U32.HI R3, RZ, 0x7, R6 ;  /* 0x00000007ff037819 */ /* 0x000fc60000011606 */
[----:B------:R-:W0:Y:S04]  /*0070*/  SHFL.IDX PT, R2, R0, RZ, 0x1f ;  /* 0x00001fff00027589 */ /* 0x000e2800000e0000 */
[----:B------:R1:W2:Y:S01]  /*0080*/  SHFL.IDX PT, R5, R3, RZ, 0x1f ;  /* 0x00001fff03057589 */ /* 0x0002a200000e0000 */
[----:B0-----:R-:W-:-:S13]  /*0090*/  ISETP.NE.OR P0, PT, R2, RZ, !P0 ;  /* 0x000000ff0200720c */ /* 0x001fda0004705670 */
[----:B-12---:R-:W-:Y:S05]  /*00a0*/  @P0 BRA `(.L_x_1) ;  /* 0x0000000000200947 */ /* 0x006fea0003800000 */
[----:B------:R-:W-:Y:S02]  /*00b0*/  ULDC.64 UR4, c[0x0][0x198] ;  /* 0x0000660000047ab9 */ /* 0x000fe40000000a00 */
[----:B------:R-:W-:Y:S02]  /*00c0*/  UIADD3 UR6, UP0, UR4, 0xf0, URZ ;  /* 0x000000f004067890 */ /* 0x000fe4000ff1e03f */
[----:B------:R-:W-:Y:S02]  /*00d0*/  UIADD3 UR4, UP1, UR4, 0x1f0, URZ ;  /* 0x000001f004047890 */ /* 0x000fe4000ff3e03f */
[----:B------:R-:W-:Y:S02]  /*00e0*/  UIADD3.X UR7, URZ, UR5, URZ, UP0, !UPT ;  /* 0x000000053f077290 */ /* 0x000fe400087fe43f */
[----:B------:R-:W-:-:S07]  /*00f0*/  UIADD3.X UR5, URZ, UR5, URZ, UP1, !UPT ;  /* 0x000000053f057290 */ /* 0x000fce0008ffe43f */
[----:B------:R0:W-:Y:S02]  /*0100*/  UTMACCTL.PF [UR6] ;  /* 0x00000000060079b9 */ /* 0x0001e40008040000 */
[----:B------:R0:W-:Y:S02]  /*0110*/  UTMACCTL.PF [UR4] ;  /* 0x00000000040079b9 */ /* 0x0001e40008040000 */
[----:B0-----:R-:W-:Y:S01]  /*0120*/  NOP ;  /* 0x0000000000007918 */ /* 0x001fe20000000000 */
.L_x_1:
[----:B------:R-:W-:Y:S05]  /*0130*/  BSYNC B0 ;  /* 0x0000000000007941 */ /* 0x000fea0003800000 */
.L_x_0:
[----:B------:R-:W0:Y:S02]  /*0140*/  SHFL.IDX PT, R3, R0, RZ, 0x1f ;  /* 0x00001fff00037589 */ /* 0x000e2400000e0000 */
[----:B0-----:R-:W-:-:S13]  /*0150*/  ISETP.NE.AND P0, PT, R3, RZ, PT ;  /* 0x000000ff0300720c */ /* 0x001fda0003f05270 */
[----:B------:R-:W-:Y:S05]  /*0160*/  @P0 BRA `(.L_x_2) ;  /* 0x0000000000600947 */ /* 0x000fea0003800000 */
[----:B------:R-:W0:Y:S01]  /*0170*/  S2UR UR8, SR_CgaCtaId ;  /* 0x00000000000879c3 */ /* 0x000e220000008800 */
[----:B------:R-:W-:Y:S01]  /*0180*/  UMOV UR4, 0x400 ;  /* 0x0000040000047882 */ /* 0x000fe20000000000 */
[----:B------:R-:W-:Y:S01]  /*0190*/  UMOV UR5, 0x1 ;  /* 0x0000000100057882 */ /* 0x000fe20000000000 */
[----:B------:R-:W-:Y:S01]  /*01a0*/  UMOV UR6, 0x4 ;  /* 0x0000000400067882 */ /* 0x000fe20000000000 */
[----:B------:R-:W-:Y:S01]  /*01b0*/  ELECT P0, URZ, PT ;  /* 0x00000000003f782f */ /* 0x000fe20003800000 */
[----:B------:R-:W-:-:S04]  /*01c0*/  UIADD3 UR6, -UR6, 0x100000, URZ ;  /* 0x0010000006067890 */ /* 0x000fc8000fffe13f */
[----:B------:R-:W-:Y:S02]  /*01d0*/  USHF.L.U32 UR7, UR6, 0xb, URZ ;  /* 0x0000000b06077899 */ /* 0x000fe4000800063f */
[----:B------:R-:W-:Y:S02]  /*01e0*/  USHF.L.U32 UR6, UR6, 0x1, URZ ;  /* 0x0000000106067899 */ /* 0x000fe4000800063f */
[----:B0-----:R-:W-:Y:S02]  /*01f0*/  ULEA UR8, UR8, UR4, 0x18 ;  /* 0x0000000408087291 */ /* 0x001fe4000f8ec03f */
[----:B------:R-:W-:-:S04]  /*0200*/  UIADD3 UR4, -UR5, 0x100000, URZ ;  /* 0x0010000005047890 */ /* 0x000fc8000fffe13f */
[----:B------:R-:W-:Y:S02]  /*0210*/  USHF.L.U32 UR5, UR4, 0xb, URZ ;  /* 0x0000000b04057899 */ /* 0x000fe4000800063f */
[----:B------:R-:W-:Y:S01]  /*0220*/  USHF.L.U32 UR4, UR4, 0x1, URZ ;  /* 0x0000000104047899 */ /* 0x000fe2000800063f */
[----:B------:R-:W0:Y:S11]  /*0230*/  FENCE.VIEW.ASYNC.S ;  /* 0x00000000000073c6 */ /* 0x000e360000000000 */
[----:B0-----:R0:W1:Y:S01]  /*0240*/  SYNCS.EXCH.64 URZ, [UR8], UR4 ;  /* 0x00000004083f75b2 */ /* 0x0010620008000100 */
[----:B------:R0:W2:Y:S01]  /*0250*/  SYNCS.EXCH.64 URZ, [UR8+0x28], UR6 ;  /* 0x00002806083f75b2 */ /* 0x0000a20008000100 */
[----:B------:R0:W3:Y:S01]  /*0260*/  SYNCS.EXCH.64 URZ, [UR8+0x8], UR4 ;  /* 0x00000804083f75b2 */ /* 0x0000e20008000100 */
[----:B------:R0:W4:Y:S01]  /*0270*/  SYNCS.EXCH.64 URZ, [UR8+0x30], UR6 ;  /* 0x00003006083f75b2 */ /* 0x0001220008000100 */
[----:B------:R0:W0:Y:S01]  /*0280*/  SYNCS.EXCH.64 URZ, [UR8+0x10], UR4 ;  /* 0x00001004083f75b2 */ /* 0x0000220008000100 */
[----:B------:R0:W0:Y:S01]  /*0290*/  SYNCS.EXCH.64 URZ, [UR8+0x38], UR6 ;  /* 0x00003806083f75b2 */ /* 0x0000220008000100 */
[----:B------:R0:W0:Y:S01]  /*02a0*/  SYNCS.EXCH.64 URZ, [UR8+0x18], UR4 ;  /* 0x00001804083f75b2 */ /* 0x0000220008000100 */
[----:B------:R0:W0:Y:S01]  /*02b0*/  SYNCS.EXCH.64 URZ, [UR8+0x40], UR6 ;  /* 0x00004006083f75b2 */ /* 0x0000220008000100 */
[----:B------:R0:W0:Y:S01]  /*02c0*/  SYNCS.EXCH.64 URZ, [UR8+0x20], UR4 ;  /* 0x00002004083f75b2 */ /* 0x0000220008000100 */
[----:B------:R0:W0:Y:S01]  /*02d0*/  SYNCS.EXCH.64 URZ, [UR8+0x48], UR6 ;  /* 0x00004806083f75b2 */ /* 0x0000220008000100 */
[----:B------:R-:W-:Y:S01]  /*02e0*/  NOP ;  /* 0x0000000000007918 */ /* 0x000fe20000000000 */
.L_x_2:
[----:B------:R-:W-:Y:S01]  /*02f0*/  SHF.R.S32.HI R4, RZ, 0x1f, R6 ;  /* 0x0000001fff047819 */ /* 0x000fe20000011406 */
[----:B------:R-:W5:Y:S01]  /*0300*/  SHFL.IDX PT, R0, R0, RZ, 0x1f ;  /* 0x00001fff00007589 */ /* 0x000f6200000e0000 */
[----:B0-----:R-:W0:Y:S01]  /*0310*/  S2UR UR8, SR_CTAID.X ;  /* 0x00000000000879c3 */ /* 0x001e220000002500 */
[----:B------:R-:W-:Y:S02]  /*0320*/  ELECT P0, URZ, PT ;  /* 0x00000000003f782f */ /* 0x000fe40003800000 */
[----:B------:R-:W-:Y:S01]  /*0330*/  LEA.HI R4, R4, R6, RZ, 0x7 ;  /* 0x0000000604047211 */ /* 0x000fe200078f38ff */
[----:B------:R-:W-:Y:S01]  /*0340*/  ULDC UR4, c[0x0][0x150] ;  /* 0x0000540000047ab9 */ /* 0x000fe20000000800 */
[----:B------:R-:W-:Y:S01]  /*0350*/  NOP ;  /* 0x0000000000007918 */ /* 0x000fe20000000000 */
[----:B------:R-:W-:Y:S01]  /*0360*/  NOP ;  /* 0x0000000000007918 */ /* 0x000fe20000000000 */
[----:B------:R-:W-:Y:S01]  /*0370*/  LOP3.LUT R4, R4, 0xffffff80, RZ, 0xc0, !PT ;  /* 0xffffff8004047812 */ /* 0x000fe200078ec0ff */
[----:B------:R-:W-:Y:S01]  /*0380*/  IMAD.MOV.U32 R19, RZ, RZ, 0x1 ;  /* 0x00000001ff137424 */ /* 0x000fe200078e00ff */
[----:B------:R-:W1:Y:S01]  /*0390*/  LDC R10, c[0x0][0x144] ;  /* 0x00005100ff0a7b82 */ /* 0x000e620000000800 */
[----:B------:R-:W-:-:S02]  /*03a0*/  ISETP.NE.AND P3, PT, R5, RZ, PT ;  /* 0x000000ff0500720c */ /* 0x000fc40003f65270 */
[----:B------:R-:W-:Y:S01]  /*03b0*/  IMAD.IADD R8, R6, 0x1, -R4 ;  /* 0x0000000106087824 */ /* 0x000fe200078e0a04 */
[----:B------:R-:W-:Y:S01]  /*03c0*/  SHF.R.S32.HI R6, RZ, 0x1f, R3 ;  /* 0x0000001fff067819 */ /* 0x000fe20000011403 */
[----:B------:R-:W2:Y:S03]  /*03d0*/  S2R R4, SR_CTAID.Y ;  /* 0x0000000000047919 */ /* 0x000ea60000002600 */
[----:B------:R-:W-:Y:S01]  /*03e0*/  SHF.R.S32.HI R7, RZ, 0x1f, R8 ;  /* 0x0000001fff077819 */ /* 0x000fe20000011408 */
[----:B------:R-:W3:Y:S01]  /*03f0*/  LDC R12, c[0x0][0x140] ;  /* 0x00005000ff0c7b82 */ /* 0x000ee20000000800 */
[----:B------:R-:W-:Y:S02]  /*0400*/  LEA.HI R6, R6, R3, RZ, 0x2 ;  /* 0x0000000306067211 */ /* 0x000fe400078f10ff */
[----:B------:R-:W-:Y:S02]  /*0410*/  LEA.HI R7, R7, R8, RZ, 0x3 ;  /* 0x0000000807077211 */ /* 0x000fe400078f18ff */
[----:B------:R-:W-:-:S02]  /*0420*/  LOP3.LUT R6, R6, 0x3ffffffc, RZ, 0xc0, !PT ;  /* 0x3ffffffc06067812 */ /* 0x000fc400078ec0ff */
[----:B-----5:R-:W-:Y:S02]  /*0430*/  ISETP.NE.OR P0, PT, R0, RZ, !P0 ;  /* 0x000000ff0000720c */ /* 0x020fe40004705670 */
[--C-:B------:R-:W-:Y:S01]  /*0440*/  SHF.R.S32.HI R0, RZ, 0x3, R7.reuse ;  /* 0x00000003ff007819 */ /* 0x100fe20000011407 */
[----:B------:R-:W-:Y:S01]  /*0450*/  IMAD.IADD R6, R3, 0x1, -R6 ;  /* 0x0000000103067824 */ /* 0x000fe200078e0a06 */
[----:B------:R-:W-:Y:S02]  /*0460*/  SHF.R.S32.HI R7, RZ, 0x1f, R7 ;  /* 0x0000001fff077819 */ /* 0x000fe40000011407 */
[----:B0-----:R-:W-:Y:S02]  /*0470*/  I2FP.F32.U32 R9, UR8 ;  /* 0x0000000800097c45 */ /* 0x001fe40008201000 */
[----:B------:R-:W-:-:S03]  /*0480*/  LEA.HI R7, R7, R0, RZ, 0x2 ;  /* 0x0000000007077211 */ /* 0x000fc600078f10ff */
[----:B------:R-:W-:Y:S01]  /*0490*/  FMUL R9, R9, UR4 ;  /* 0x0000000409097c20 */ /* 0x000fe20008400000 */
[----:B------:R-:W-:Y:S01]  /*04a0*/  LOP3.LUT R7, R7, 0xfffffffc, RZ, 0xc0, !PT ;  /* 0xfffffffc07077812 */ /* 0x000fe200078ec0ff */
[----:B------:R-:W-:Y:S01]  /*04b0*/  ULDC UR4, c[0x0][0x154] ;  /* 0x0000550000047ab9 */ /* 0x000fe20000000800 */
[----:B------:R-:W-:Y:S01]  /*04c0*/  VOTEU.ALL UP0, P0 ;  /* 0x00000000003f7886 */ /* 0x000fe20000000000 */
[----:B------:R-:W-:Y:S02]  /*04d0*/  VOTEU.ALL UP1, P0 ;  /* 0x00000000003f7886 */ /* 0x000fe40000020000 */
[----:B------:R-:W0:Y:S01]  /*04e0*/  F2I.U32.TRUNC.NTZ R9, R9 ;  /* 0x0000000900097305 */ /* 0x000e22000020f000 */
[----:B------:R-:W-:Y:S01]  /*04f0*/  IMAD.IADD R7, R0, 0x1, -R7 ;  /* 0x0000000100077824 */ /* 0x000fe200078e0a07 */
[----:B------:R-:W5:Y:S01]  /*0500*/  @!UP0 S2UR UR7, SR_CgaCtaId ;  /* 0x00000000000789c3 */ /* 0x000f620000008800 */
[----:B------:R-:W-:Y:S01]  /*0510*/  @!UP0 UMOV UR6, 0x400 ;  /* 0x0000040000068882 */ /* 0x000fe20000000000 */
[----:B--2---:R-:W-:Y:S01]  /*0520*/  I2FP.F32.U32 R3, R4 ;  /* 0x0000000400037245 */ /* 0x004fe20000201000 */
[----:B------:R-:W-:Y:S01]  /*0530*/  IMAD R165, R6, 0x4, R7 ;  /* 0x0000000406a57824 */ /* 0x000fe200078e0207 */
[----:B---3--:R-:W-:-:S03]  /*0540*/  ISETP.EQ.U32.AND P2, PT, R12, 0x1, PT ;  /* 0x000000010c00780c */ /* 0x008fc60003f42070 */
[----:B------:R-:W-:Y:S01]  /*0550*/  FMUL R11, R3, UR4 ;  /* 0x00000004030b7c20 */ /* 0x000fe20008400000 */
[----:B------:R-:W-:Y:S01]  /*0560*/  LEA.HI R0, R165, R165, RZ, 0x1 ;  /* 0x000000a5a5007211 */ /* 0x000fe200078f08ff */
[----:B------:R-:W2:Y:S01]  /*0570*/  LDC R7, c[0x0][0x148] ;  /* 0x00005200ff077b82 */ /* 0x000ea20000000800 */
[----:B------:R-:W-:Y:S01]  /*0580*/  SHF.R.S32.HI R3, RZ, 0x1f, R2 ;  /* 0x0000001fff037819 */ /* 0x000fe20000011402 */
[----:B------:R-:W-:Y:S01]  /*0590*/  UMOV UR4, 0x20 ;  /* 0x0000002000047882 */ /* 0x000fe20000000000 */
[----:B------:R-:W-:Y:S01]  /*05a0*/  LOP3.LUT R0, R0, 0xfffffffe, RZ, 0xc0, !PT ;  /* 0xfffffffe00007812 */ /* 0x000fe200078ec0ff */
[----:B0-----:R-:W-:Y:S01]  /*05b0*/  IMAD.MOV R13, RZ, RZ, -R9 ;  /* 0x000000ffff0d7224 */ /* 0x001fe200078e0a09 */
[----:B------:R-:W-:Y:S01]  /*05c0*/  LEA.HI R3, R3, R2, RZ, 0x2 ;  /* 0x0000000203037211 */ /* 0x000fe200078f10ff */
[----:B------:R-:W0:Y:S01]  /*05d0*/  F2I.U32.TRUNC.NTZ R11, R11 ;  /* 0x0000000b000b7305 */ /* 0x000e22000020f000 */
[----:B------:R-:W-:-:S04]  /*05e0*/  @!UP0 UIADD3 UR4, -UR4, 0x100000, URZ ;  /* 0x0010000004048890 */ /* 0x000fc8000fffe13f */
[----:B------:R-:W-:Y:S02]  /*05f0*/  @!UP0 USHF.L.U32 UR5, UR4, 0xb, URZ ;  /* 0x0000000b04058899 */ /* 0x000fe4000800063f */
[----:B------:R-:W-:Y:S01]  /*0600*/  @!UP0 USHF.L.U32 UR4, UR4, 0x1, URZ ;  /* 0x0000000104048899 */ /* 0x000fe2000800063f */
[----:B-1----:R-:W-:Y:S01]  /*0610*/  IMAD R6, R10, R13, UR8 ;  /* 0x000000080a067e24 */ /* 0x002fe2000f8e020d */
[----:B------:R-:W-:Y:S01]  /*0620*/  LOP3.LUT R3, R3, 0xfffffffc, RZ, 0xc0, !PT ;  /* 0xfffffffc03037812 */ /* 0x000fe200078ec0ff */
[C---:B------:R-:W-:Y:S02]  /*0630*/  IMAD.IADD R9, R165.reuse, 0x1, -R0 ;  /* 0x00000001a5097824 */ /* 0x040fe400078e0a00 */
[----:B------:R-:W-:Y:S02]  /*0640*/  IMAD.SHL.U32 R10, R165, 0x4, RZ ;  /* 0x00000004a50a7824 */ /* 0x000fe400078e00ff */
[----:B------:R-:W-:Y:S01]  /*0650*/  IMAD.IADD R0, R2, 0x1, -R3 ;  /* 0x0000000102007824 */ /* 0x000fe200078e0a03 */
[----:B------:R-:W-:Y:S01]  /*0660*/  ISETP.NE.AND P4, PT, R9, R6, PT ;  /* 0x000000060900720c */ /* 0x000fe20003f85270 */
[----:B-----5:R-:W-:Y:S01]  /*0670*/  @!UP0 ULEA UR6, UR7, UR6, 0x18 ;  /* 0x0000000607068291 */ /* 0x020fe2000f8ec03f */
[----:B------:R-:W-:Y:S01]  /*0680*/  LOP3.LUT R165, R165, 0xc, R10, 0x78, !PT ;  /* 0x0000000ca5a57812 */ /* 0x000fe200078e780a */
[----:B------:R-:W-:Y:S01]  /*0690*/  VIADD R10, R5, 0xffffffff ;  /* 0xffffffff050a7836 */ /* 0x000fe20000000000 */
[----:B------:R-:W-:Y:S01]  /*06a0*/  ISETP.NE.AND P1, PT, R0, 0x3, PT ;  /* 0x000000030000780c */ /* 0x000fe20003f25270 */
[----:B------:R-:W-:Y:S01]  /*06b0*/  VOTEU.ALL UP0, P0 ;  /* 0x00000000003f7886 */ /* 0x000fe20000000000 */
[----:B0-----:R-:W-:Y:S01]  /*06c0*/  IMAD.MOV R14, RZ, RZ, -R11 ;  /* 0x000000ffff0e7224 */ /* 0x001fe200078e0a0b */
[----:B------:R-:W-:-:S02]  /*06d0*/  LOP3.LUT P0, RZ, R8, 0x7, RZ, 0xc0, !PT ;  /* 0x0000000708ff7812 */ /* 0x000fc4000780c0ff */
[----:B------:R-:W-:Y:S01]  /*06e0*/  ISETP.EQ.OR P1, PT, R0, RZ, !P1 ;  /* 0x000000ff0000720c */ /* 0x000fe20004f22670 */
[----:B--2---:R-:W-:Y:S01]  /*06f0*/  IMAD R3, R7, R14, R4 ;  /* 0x0000000e07037224 */ /* 0x004fe200078e0204 */
[----:B------:R-:W-:Y:S02]  /*0700*/  ISETP.GE.U32.AND P6, PT, R10, 0x2, PT ;  /* 0x000000020a00780c */ /* 0x000fe40003fc6070 */
[----:B------:R-:W-:Y:S01]  /*0710*/  @P4 LEA.HI R2, R165, R165, RZ, 0x1 ;  /* 0x000000a5a5024211 */ /* 0x000fe200078f08ff */
[----:B------:R-:W0:Y:S02]  /*0720*/  FENCE.VIEW.ASYNC.S ;  /* 0x00000000000073c6 */ /* 0x000e240000000000 */
[----:B0-----:R0:W1:Y:S01]  /*0730*/  @!UP0 SYNCS.EXCH.64 URZ, [UR6+0x60], UR4 ;  /* 0x00006004063f85b2 */ /* 0x0010620008000100 */
[----:B------:R-:W-:Y:S02]  /*0740*/  ISETP.EQ.AND P1, PT, R5, RZ, P1 ;  /* 0x000000ff0500720c */ /* 0x000fe40000f22270 */
[----:B------:R-:W-:-:S02]  /*0750*/  @P4 SHF.R.S32.HI R2, RZ, 0x1, R2 ;  /* 0x00000001ff024819 */ /* 0x000fc40000011402 */
[----:B------:R-:W-:Y:S02]  /*0760*/  ISETP.LT.U32.AND P0, PT, R165, 0x2, !P0 ;  /* 0x00000002a500780c */ /* 0x000fe40004701070 */
[----:B------:R-:W-:Y:S02]  /*0770*/  @P4 ISETP.NE.AND P5, PT, R2, R3, PT ;  /* 0x000000030200420c */ /* 0x000fe40003fa5270 */
[----:B------:R-:W-:Y:S02]  /*0780*/  SEL R2, RZ, 0x1, !P1 ;  /* 0x00000001ff027807 */ /* 0x000fe40004800000 */
[----:B------:R-:W-:Y:S02]  /*0790*/  SEL R8, RZ, 0x1, !P0 ;  /* 0x00000001ff087807 */ /* 0x000fe40004000000 */
[----:B------:R-:W-:Y:S02]  /*07a0*/  SEL R2, R2, 0x2, P6 ;  /* 0x0000000202027807 */ /* 0x000fe40003000000 */
[----:B------:R-:W-:Y:S01]  /*07b0*/  @P4 SEL R19, RZ, 0x1, P5 ;  /* 0x00000001ff134807 */ /* 0x000fe20002800000 */
[----:B------:R0:W2:Y:S01]  /*07c0*/  @!UP1 SYNCS.EXCH.64 URZ, [UR6+0x68], UR4 ;  /* 0x00006804063f95b2 */ /* 0x0000a20008000100 */
[----:B------:R-:W-:Y:S01]  /*07d0*/  NOP ;  /* 0x0000000000007918 */ /* 0x000fe20000000000 */
[----:B------:R0:W-:Y:S01]  /*07e0*/  STL [R1+0x600], R2 ;  /* 0x0006000201007387 */ /* 0x0001e20000100800 */
[----:B------:R-:W-:Y:S01]  /*07f0*/  LOP3.LUT R19, R19, R8, RZ, 0xc0, !PT ;  /* 0x0000000813137212 */ /* 0x000fe200078ec0ff */
[----:B------:R-:W-:Y:S06]  /*0800*/  @!P2 BRA `(.L_x_3) ;  /* 0x000000000008a947 */ /* 0x000fec0003800000 */
[----:B-12-4-:R-:W-:Y:S01]  /*0810*/  UCGABAR_ARV ;  /* 0x00000000000079c7 */ /* 0x016fe20008000000 */
[----:B------:R-:W-:Y:S05]  /*0820*/  BRA `(.L_x_4) ;  /* 0x0000000000047947 */ /* 0x000fea0003800000 */
.L_x_3:
[----:B-12-4-:R-:W-:Y:S01]  /*0830*/  NOP ;  /* 0x0000000000007918 */ /* 0x016fe20000000000 */
.L_x_4:
[----:B0-----:R-:W0:Y:S01]  /*0840*/  LDC R2, c[0x0][0x65c] ;  /* 0x00019700ff027b82 */ /* 0x001e220000000800 */
[----:B------:R-:W-:Y:S01]  /*0850*/  IMAD.MOV.U32 R3, RZ, RZ, RZ ;  /* 0x000000ffff037224 */ /* 0x000fe200078e00ff */
[----:B------:R-:W-:Y:S02]  /*0860*/  LOP3.LUT R18, R18, 0xf7ffffff, RZ, 0xc0, !PT ;  /* 0xf7ffffff12127812 */ /* 0x000fe400078ec0ff */
[----:B0-----:R-:W-:Y:S01]  /*0870*/  ISETP.NE.AND P1, PT, R2, 0x1, PT ;  /* 0x000000010200780c */ /* 0x001fe20003f25270 */
[----:B------:R-:W-:-:S12]  /*0880*/  IMAD.U32 R2, RZ, RZ, UR8 ;  /* 0x00000008ff027e24 */ /* 0x000fd8000f8e00ff */
[----:B------:R-:W0:Y:S01]  /*0890*/  @P1 LDC R9, c[0x0][0x10] ;  /* 0x00000400ff091b82 */ /* 0x000e220000000800 */
[----:B------:R-:W-:Y:S01]  /*08a0*/  @P1 IMAD.MOV.U32 R5, RZ, RZ, RZ ;  /* 0x000000ffff051224 */ /* 0x000fe200078e00ff */
[----:B------:R-:W-:Y:S01]  /*08b0*/  @P1 LOP3.LUT R18, R18, 0x8000000, RZ, 0xfc, !PT ;  /* 0x0800000012121812 */ /* 0x000fe200078efcff */
[----:B------:R-:W-:-:S05]  /*08c0*/  @P1 IMAD.MOV.U32 R13, RZ, RZ, RZ ;  /* 0x000000ffff0d1224 */ /* 0x000fca00078e00ff */
[----:B------:R-:W1:Y:S01]  /*08d0*/  @!P1 LDC R11, c[0x0][0xc] ;  /* 0x00000300ff0b9b82 */ /* 0x000e620000000800 */
[----:B0-----:R-:W-:-:S04]  /*08e0*/  @P1 IMAD.WIDE.U32 R8, R9, UR8, R4 ;  /* 0x0000000809081c25 */ /* 0x001fc8000f8e0004 */
[----:B------:R-:W-:Y:S02]  /*08f0*/  @P1 IMAD.MOV.U32 R24, RZ, RZ, R8 ;  /* 0x000000ffff181224 */ /* 0x000fe400078e0008 */
[----:B------:R-:W-:Y:S02]  /*0900*/  @P1 IMAD.IADD R25, R9, 0x1, R13 ;  /* 0x0000000109191824 */ /* 0x000fe400078e020d */
[----:B-1----:R-:W-:-:S04]  /*0910*/  @!P1 IMAD.WIDE.U32 R2, R4, R11, R2 ;  /* 0x0000000b04029225 */ /* 0x002fc800078e0002 */
[----:B------:R-:W-:Y:S02]  /*0920*/  @!P1 IMAD.MOV.U32 R24, RZ, RZ, R2 ;  /* 0x000000ffff189224 */ /* 0x000fe400078e0002 */
[----:B------:R-:W-:-:S03]  /*0930*/  @!P1 IMAD.MOV.U32 R25, RZ, RZ, R3 ;  /* 0x000000ffff199224 */ /* 0x000fc600078e0003 */
[----:B------:R0:W-:Y:S04]  /*0940*/  STL [R1+0x608], R24 ;  /* 0x0006081801007387 */ /* 0x0001e80000100800 */
[----:B------:R0:W-:Y:S01]  /*0950*/  STL [R1+0x604], R25 ;  /* 0x0006041901007387 */ /* 0x0001e20000100800 */
[----:B------:R-:W-:Y:S05]  /*0960*/  @!P2 BRA `(.L_x_5) ;  /* 0x00000000000ca947 */ /* 0x000fea0003800000 */
[----:B------:R-:W-:Y:S01]  /*0970*/  UCGABAR_WAIT ;  /* 0x0000000000007dc7 */ /* 0x000fe20008000000 */
[----:B------:R-:W-:Y:S01]  /*0980*/  CCTL.IVALL ;  /* 0x00000000ff00798f */ /* 0x000fe20002000000 */
[----:B------:R-:W-:Y:S05]  /*0990*/  BRA `(.L_x_6) ;  /* 0x0000000000047947 */ /* 0x000fea0003800000 */
.L_x_5:
[----:B------:R-:W-:Y:S06]  /*09a0*/  BAR.SYNC.DEFER_BLOCKING 0x0 ;  /* 0x0000000000007b1d */ /* 0x000fec0000010000 */
.L_x_6:
[----:B------:R-:W-:Y:S05]  /*09b0*/  @!P3 BRA `(.L_x_7) ;  /* 0x0000030c0098b947 */ /* 0x000fea0003800000 */
[----:B------:R-:W-:-:S13]  /*09c0*/  ISETP.GT.U32.AND P0, PT, R10, 0x1, PT ;  /* 0x000000010a00780c */ /* 0x000fda0003f04070 */
[----:B------:R-:W-:Y:S05]  /*09d0*/  @P0 EXIT ;  /* 0x000000000000094d */ /* 0x000fea0003800000 */
[----:B------:R-:W-:Y:S01]  /*09e0*/  ULDC.64 UR4, c[0x0][0x650] ;  /* 0x0001940000047ab9 */ /* 0x000fe20000000a00 */
[----:B------:R-:W-:Y:S01]  /*09f0*/  PRMT R0, RZ, 0x7610, R0 ;  /* 0x00007610ff007816 */ /* 0x000fe20000000000 */
[----:B------:R-:W-:Y:S01]  /*0a00*/  IMAD.MOV.U32 R22, RZ, RZ, -0x1 ;  /* 0xffffffffff167424 */ /* 0x000fe200078e00ff */
[----:B------:R-:W-:Y:S01]  /*0a10*/  ISETP.GE.U32.AND P0, PT, R24, UR4, PT ;  /* 0x0000000418007c0c */ /* 0x000fe2000bf06070 */
[----:B------:R-:W-:Y:S02]  /*0a20*/  IMAD.MOV.U32 R23, RZ, RZ, -0x1 ;  /* 0xffffffffff177424 */ /* 0x000fe400078e00ff */
[----:B------:R-:W-:Y:S01]  /*0a30*/  IMAD.MOV.U32 R160, RZ, RZ, -0x1 ;  /* 0xffffffffffa07424 */ /* 0x000fe200078e00ff */
[----:B------:R-:W-:-:S13]  /*0a40*/  ISETP.GE.U32.AND.EX P0, PT, R25, UR5, PT, P0 ;  /* 0x0000000519007c0c */ /* 0x000fda000bf06100 */
[----:B------:R-:W-:Y:S05]  /*0a50*/  @P0 BRA `(.L_x_8) ;  /* 0x0000000400300947 */ /* 0x000fea0003800000 */
[----:B------:R-:W1:Y:S01]  /*0a60*/  LDC.64 R16, c[0x0][0x628] ;  /* 0x00018a00ff107b82 */ /* 0x000e620000000a00 */
[----:B------:R-:W-:Y:S02]  /*0a70*/  IMAD.MOV.U32 R2, RZ, RZ, R24 ;  /* 0x000000ffff027224 */ /* 0x000fe400078e0018 */
[----:B------:R-:W-:-:S05]  /*0a80*/  IMAD.MOV.U32 R3, RZ, RZ, R25 ;  /* 0x000000ffff037224 */ /* 0x000fca00078e0019 */
[----:B------:R-:W2:Y:S08]  /*0a90*/  LDC R0, c[0x0][0x630] ;  /* 0x00018c00ff007b82 */ /* 0x000eb00000000800 */
[----:B------:R-:W3:Y:S01]  /*0aa0*/  LDC.64 R20, c[0x0][0x620] ;  /* 0x00018800ff147b82 */ /* 0x000ee20000000a00 */
[----:B-1----:R-:W-:-:S04]  /*0ab0*/  ISETP.NE.U32.AND P0, PT, R16, RZ, PT ;  /* 0x000000ff1000720c */ /* 0x002fc80003f05070 */
[----:B------:R-:W-:-:S13]  /*0ac0*/  ISETP.NE.AND.EX P0, PT, R17, RZ, PT, P0 ;  /* 0x000000ff1100720c */ /* 0x000fda0003f05300 */
[----:B--23--:R-:W-:Y:S05]  /*0ad0*/  @!P0 BRA `(.L_x_9) ;  /* 0x0000000000288947 */ /* 0x00cfea0003800000 */
[----:B------:R-:W1:Y:S02]  /*0ae0*/  LDC R11, c[0x0][0x634] ;  /* 0x00018d00ff0b7b82 */ /* 0x000e640000000800 */
[----:B-1----:R-:W-:-:S05]  /*0af0*/  IADD3 R11, P0, R24, R11, RZ ;  /* 0x0000000b180b7210 */ /* 0x002fca0007f1e0ff */
[----:B------:R-:W-:-:S04]  /*0b00*/  IMAD.X R13, RZ, RZ, R25, P0 ;  /* 0x000000ffff0d7224 */ /* 0x000fc800000e0619 */
[----:B------:R-:W-:-:S04]  /*0b10*/  IMAD.WIDE.U32 R2, R13, R16, RZ ;  /* 0x000000100d027225 */ /* 0x000fc800078e00ff */
[----:B------:R-:W-:-:S04]  /*0b20*/  IMAD.WIDE.U32 R8, P0, R11, R17, R2 ;  /* 0x000000110b087225 */ /* 0x000fc80007800002 */
[----:B------:R-:W-:-:S04]  /*0b30*/  IMAD.WIDE.U32 R2, R11, R16, RZ ;  /* 0x000000100b027225 */ /* 0x000fc800078e00ff */
[----:B------:R-:W-:Y:S01]  /*0b40*/  IMAD.X R11, RZ, RZ, RZ, P0 ;  /* 0x000000ffff0b7224 */ /* 0x000fe200000e06ff */
[----:B------:R-:W-:Y:S01]  /*0b50*/  IADD3 RZ, P0, R3, R8, RZ ;  /* 0x0000000803ff7210 */ /* 0x000fe20007f1e0ff */
[----:B------:R-:W-:-:S04]  /*0b60*/  IMAD.MOV.U32 R10, RZ, RZ, R9 ;  /* 0x000000ffff0a7224 */ /* 0x000fc800078e0009 */
[----:B------:R-:W-:-:S08]  /*0b70*/  IMAD.WIDE.U32.X R2, R13, R17, R10, P0 ;  /* 0x000000110d027225 */ /* 0x000fd000000e040a */
.L_x_9:
[----:B------:R-:W1:Y:S01]  /*0b80*/  LDC.64 R16, c[0x0][0x640] ;  /* 0x00019000ff107b82 */ /* 0x000e620000000a00 */
[-CC-:B------:R-:W-:Y:S01]  /*0b90*/  SHF.R.U64 R160, R2, R0.reuse, R3.reuse ;  /* 0x0000000002a07219 */ /* 0x180fe20000001203 */
[----:B------:R-:W-:Y:S01]  /*0ba0*/  IMAD.MOV.U32 R2, RZ, RZ, R24 ;  /* 0x000000ffff027224 */ /* 0x000fe200078e0018 */
[----:B------:R-:W-:Y:S01]  /*0bb0*/  SHF.R.U32.HI R0, RZ, R0, R3 ;  /* 0x00000000ff007219 */ /* 0x000fe20000011603 */
[----:B------:R-:W-:Y:S01]  /*0bc0*/  IMAD R23, R7, R14, R4 ;  /* 0x0000000e07177224 */ /* 0x000fe200078e0204 */
[----:B------:R-:W-:-:S03]  /*0bd0*/  IADD3 R5, P0, RZ, -R160, RZ ;  /* 0x800000a0ff057210 */ /* 0x000fc60007f1e0ff */
[----:B------:R-:W2:Y:S02]  /*0be0*/  LDC R8, c[0x0][0x618] ;  /* 0x00018600ff087b82 */ /* 0x000ea40000000800 */
[----:B------:R-:W-:-:S04]  /*0bf0*/  IMAD.X R3, RZ, RZ, ~R0, P0 ;  /* 0x000000ffff037224 */ /* 0x000fc800000e0e00 */
[-C--:B------:R-:W-:Y:S02]  /*0c00*/  IMAD R0, R3, R20.reuse, RZ ;  /* 0x0000001403007224 */ /* 0x080fe400078e02ff */
[----:B------:R-:W0:Y:S01]  /*0c10*/  LDC R12, c[0x0][0x608] ;  /* 0x00018200ff0c7b82 */ /* 0x000e220000000800 */
[----:B------:R-:W-:Y:S02]  /*0c20*/  IMAD.MOV.U32 R3, RZ, RZ, R25 ;  /* 0x000000ffff037224 */ /* 0x000fe400078e0019 */
[----:B------:R-:W-:-:S05]  /*0c30*/  IMAD.WIDE.U32 R2, R5, R20, R2 ;  /* 0x0000001405027225 */ /* 0x000fca00078e0002 */
[----:B------:R-:W3:Y:S01]  /*0c40*/  LDC R15, c[0x0][0x658] ;  /* 0x00019600ff0f7b82 */ /* 0x000ee20000000800 */
[----:B------:R-:W-:Y:S01]  /*0c50*/  IMAD R5, R5, R21, R0 ;  /* 0x0000001505057224 */ /* 0x000fe200078e0200 */
[----:B-1----:R-:W-:Y:S01]  /*0c60*/  ISETP.NE.U32.AND P0, PT, R16, RZ, PT ;  /* 0x000000ff1000720c */ /* 0x002fe20003f05070 */
[----:B------:R-:W-:Y:S02]  /*0c70*/  IMAD.MOV.U32 R0, RZ, RZ, -0x1 ;  /* 0xffffffffff007424 */ /* 0x000fe400078e00ff */
[----:B------:R-:W-:Y:S01]  /*0c80*/  IMAD.IADD R3, R3, 0x1, R5 ;  /* 0x0000000103037824 */ /* 0x000fe200078e0205 */
[----:B------:R-:W-:Y:S02]  /*0c90*/  ISETP.NE.AND.EX P0, PT, R17, RZ, PT, P0 ;  /* 0x000000ff1100720c */ /* 0x000fe40003f05300 */
[----:B------:R-:W1:Y:S02]  /*0ca0*/  LDC R13, c[0x0][0x600] ;  /* 0x00018000ff0d7b82 */ /* 0x000e640000000800 */
[----:B--2---:R-:W-:-:S02]  /*0cb0*/  SHF.R.U64 R10, R2, R8, R3 ;  /* 0x00000008020a7219 */ /* 0x004fc40000001203 */
[----:B------:R-:W-:-:S04]  /*0cc0*/  SHF.R.U32.HI R3, RZ, R8, R3 ;  /* 0x00000008ff037219 */ /* 0x000fc80000011603 */
[----:B------:R-:W2:Y:S01]  /*0cd0*/  LDC R20, c[0x0][0x648] ;  /* 0x00019200ff147b82 */ /* 0x000ea20000000800 */
[-CC-:B0-----:R-:W-:Y:S02]  /*0ce0*/  SHF.R.U64 R24, R10, R12.reuse, R3.reuse ;  /* 0x0000000c0a187219 */ /* 0x181fe40000001203 */
[----:B------:R-:W-:Y:S01]  /*0cf0*/  SHF.R.U32.HI R2, RZ, R12, R3 ;  /* 0x0000000cff027219 */ /* 0x000fe20000011603 */
[----:B------:R-:W-:-:S04]  /*0d00*/  IMAD.MOV.U32 R12, RZ, RZ, 0x1 ;  /* 0x00000001ff0c7424 */ /* 0x000fc800078e00ff */
[----:B------:R-:W0:Y:S01]  /*0d10*/  LDC R21, c[0x0][0x638] ;  /* 0x00018e00ff157b82 */ /* 0x000e220000000800 */
[-CC-:B---3--:R-:W-:Y:S02]  /*0d20*/  SHF.R.U64 R14, R24, R15.reuse, R2.reuse ;  /* 0x0000000f180e7219 */ /* 0x188fe40000001202 */
[-C--:B------:R-:W-:Y:S02]  /*0d30*/  SHF.L.U32 R0, R0, R15.reuse, RZ ;  /* 0x0000000f00007219 */ /* 0x080fe400000006ff */
[----:B------:R-:W-:Y:S01]  /*0d40*/  SHF.R.U32.HI R3, RZ, R15, R2 ;  /* 0x0000000fff037219 */ /* 0x000fe20000011602 */
[----:B------:R-:W-:Y:S01]  /*0d50*/  IMAD.MOV.U32 R2, RZ, RZ, R14 ;  /* 0x000000ffff027224 */ /* 0x000fe200078e000e */
[----:B------:R-:W-:Y:S01]  /*0d60*/  LOP3.LUT R7, RZ, R0, RZ, 0x33, !PT ;  /* 0x00000000ff077212 */ /* 0x000fe200078e33ff */
[----:B------:R-:W3:Y:S01]  /*0d70*/  LDC R22, c[0x0][0x610] ;  /* 0x00018400ff167b82 */ /* 0x000ee20000000800 */
[----:B------:R-:W-:Y:S05]  /*0d80*/  @!P0 BRA `(.L_x_10) ;  /* 0x0000000000288947 */ /* 0x000fea0003800000 */
[----:B------:R-:W4:Y:S02]  /*0d90*/  LDC R9, c[0x0][0x64c] ;  /* 0x00019300ff097b82 */ /* 0x000f240000000800 */
[----:B----4-:R-:W-:-:S05]  /*0da0*/  IADD3 R9, P0, R14, R9, RZ ;  /* 0x000000090e097210 */ /* 0x010fca0007f1e0ff */
        /* <DEDUP_REMOVED lines=8> */
.L_x_10:
[----:B--2---:R-:W-:Y:S01]  /*0e30*/  SHF.R.U64 R2, R2, R20, R3 ;  /* 0x0000001402027219 */ /* 0x004fe20000001203 */
[----:B-1----:R-:W-:Y:S01]  /*0e40*/  VIADD R3, R13, 0xffffffff ;  /* 0xffffffff0d037836 */ /* 0x002fe20000000000 */
[----:B------:R-:W-:Y:S02]  /*0e50*/  SHF.L.U32 R0, R12, R15, RZ ;  /* 0x0000000f0c007219 */ /* 0x000fe400000006ff */
[----:B------:R-:W-:Y:S01]  /*0e60*/  LOP3.LUT R7, R24, R7, RZ, 0xc0, !PT ;  /* 0x0000000718077212 */ /* 0x000fe200078ec0ff */
[----:B------:R-:W-:Y:S01]  /*0e70*/  IMAD.MOV R4, RZ, RZ, -R2 ;  /* 0x000000ffff047224 */ /* 0x000fe200078e0a02 */
[----:B------:R-:W-:Y:S02]  /*0e80*/  SEL R6, R6, R23, !P1 ;  /* 0x0000001706067207 */ /* 0x000fe40004800000 */
[----:B------:R-:W-:Y:S01]  /*0e90*/  LOP3.LUT R3, R10, R3, RZ, 0xc0, !PT ;  /* 0x000000030a037212 */ /* 0x000fe200078ec0ff */
[----:B------:R-:W-:Y:S02]  /*0ea0*/  IMAD R7, R0, R2, R7 ;  /* 0x0000000200077224 */ /* 0x000fe400078e0207 */
[----:B0-----:R-:W-:-:S02]  /*0eb0*/  IMAD R0, R4, R21, R14 ;  /* 0x0000001504007224 */ /* 0x001fc400078e020e */
[----:B---3--:R-:W-:Y:S02]  /*0ec0*/  IMAD R6, R7, R22, R6 ;  /* 0x0000001607067224 */ /* 0x008fe400078e0206 */
[----:B------:R-:W-:Y:S02]  /*0ed0*/  IMAD.MOV.U32 R2, RZ, RZ, 0x1 ;  /* 0x00000001ff027424 */ /* 0x000fe400078e00ff */
[----:B------:R-:W-:-:S03]  /*0ee0*/  IMAD R3, R0, R13, R3 ;  /* 0x0000000d00037224 */ /* 0x000fc600078e0203 */
[----:B------:R-:W-:Y:S02]  /*0ef0*/  PRMT R0, R2, 0x7610, R0 ;  /* 0x0000761002007816 */ /* 0x000fe40000000000 */
[----:B------:R-:W-:Y:S02]  /*0f00*/  SEL R23, R3, R6, !P1 ;  /* 0x0000000603177207 */ /* 0x000fe40004800000 */
[----:B------:R-:W-:-:S07]  /*0f10*/  SEL R22, R6, R3, !P1 ;  /* 0x0000000306167207 */ /* 0x000fce0004800000 */
.L_x_8:
[----:B------:R-:W-:-:S08]  /*0f20*/  NOP ;  /* 0x0000000000007918 */ /* 0x000fd00000000000 */
[----:B------:R-:W1:Y:S02]  /*0f30*/  USETMAXREG.TRY_ALLOC.CTAPOOL UP0, 0xf0 ;  /* 0x000000f0000079c8 */ /* 0x000e640008000600 */
[----:B-1----:R-:W-:-:S13]  /*0f40*/  PLOP3.LUT P0, PT, PT, PT, UP0, 0x80, 0x0 ;  /* 0x000000000000781c */ /* 0x002fda0003f0f008 */
[----:B------:R-:W-:Y:S05]  /*0f50*/  @!P0 BRA `(.L_x_8) ;  /* 0xfffffffc00f08947 */ /* 0x000fea000383ffff */
[----:B------:R-:W-:Y:S01]  /*0f60*/  ULDC.64 UR4, c[0x0][0x598] ;  /* 0x0001660000047ab9 */ /* 0x000fe20000000a00 */
[----:B------:R-:W-:Y:S01]  /*0f70*/  ULDC.64 UR36, c[0x0][0x208] ;  /* 0x0000820000247ab9 */ /* 0x000fe20000000a00 */
[----:B------:R-:W-:-:S04]  /*0f80*/  ISETP.NE.U32.AND P0, PT, RZ, UR4, PT ;  /* 0x00000004ff007c0c */ /* 0x000fc8000bf05070 */
[----:B------:R-:W-:-:S13]  /*0f90*/  ISETP.NE.AND.EX P0, PT, RZ, UR5, PT, P0 ;  /* 0x00000005ff007c0c */ /* 0x000fda000bf05300 */
[----:B------:R-:W-:Y:S05]  /*0fa0*/  @!P0 BRA `(.L_x_11) ;  /* 0x00000000001c8947 */ /* 0x000fea0003800000 */
[----:B------:R-:W1:Y:S02]  /*0fb0*/  LDC.64 R2, c[0x0][0x598] ;  /* 0x00016600ff027b82 */ /* 0x000e640000000a00 */
[----:B-1----:R-:W2:Y:S02]  /*0fc0*/  LDG.E.64 R2, desc[UR36][R2.64] ;  /* 0x0000002402027981 */ /* 0x002ea4000c1e1b00 */
[----:B--2---:R-:W-:-:S04]  /*0fd0*/  ISETP.NE.U32.AND P0, PT, R2, RZ, PT ;  /* 0x000000ff0200720c */ /* 0x004fc80003f05070 */
[----:B------:R-:W-:-:S13]  /*0fe0*/  ISETP.NE.AND.EX P0, PT, R3, RZ, PT, P0 ;  /* 0x000000ff0300720c */ /* 0x000fda0003f05300 */
[----:B------:R-:W-:Y:S05]  /*0ff0*/  @!P0 BRA `(.L_x_11) ;  /* 0x0000000000088947 */ /* 0x000fea0003800000 */
[----:B------:R1:W5:Y:S01]  /*1000*/  LD.E R2, desc[UR36][R2.64] ;  /* 0x0000002402027980 */ /* 0x000362000c101900 */
[----:B------:R-:W-:Y:S05]  /*1010*/  BRA `(.L_x_12) ;  /* 0x0000000000247947 */ /* 0x000fea0003800000 */
.L_x_11:
[----:B------:R-:W-:Y:S02]  /*1020*/  ULDC.64 UR4, c[0x0][0x588] ;  /* 0x0001620000047ab9 */ /* 0x000fe40000000a00 */
[----:B------:R-:W-:-:S04]  /*1030*/  ISETP.NE.U32.AND P0, PT, RZ, UR4, PT ;  /* 0x00000004ff007c0c */ /* 0x000fc8000bf05070 */
[----:B------:R-:W-:-:S13]  /*1040*/  ISETP.NE.AND.EX P0, PT, RZ, UR5, PT, P0 ;  /* 0x00000005ff007c0c */ /* 0x000fda000bf05300 */
[----:B------:R-:W-:Y:S05]  /*1050*/  @!P0 BRA `(.L_x_13) ;  /* 0x00000000000c8947 */ /* 0x000fea0003800000 */
[----:B------:R-:W1:Y:S02]  /*1060*/  LDC.64 R2, c[0x0][0x588] ;  /* 0x00016200ff027b82 */ /* 0x000e640000000a00 */
[----:B-1----:R2:W5:Y:S01]  /*1070*/  LDG.E R2, desc[UR36][R2.64] ;  /* 0x0000002402027981 */ /* 0x002562000c1e1900 */
[----:B------:R-:W-:Y:S05]  /*1080*/  BRA `(.L_x_12) ;  /* 0x0000000000087947 */ /* 0x000fea0003800000 */
.L_x_13:
[----:B------:R-:W-:Y:S02]  /*1090*/  ULDC UR4, c[0x0][0x580] ;  /* 0x0001600000047ab9 */ /* 0x000fe40000000800 */
[----:B------:R-:W-:-:S07]  /*10a0*/  IMAD.U32 R2, RZ, RZ, UR4 ;  /* 0x00000004ff027e24 */ /* 0x000fce000f8e00ff */
.L_x_12:
[----:B------:R-:W-:Y:S02]  /*10b0*/  ULDC.64 UR4, c[0x0][0x5a0] ;  /* 0x0001680000047ab9 */ /* 0x000fe40000000a00 */
[----:B------:R-:W-:-:S04]  /*10c0*/  ISETP.NE.U32.AND P0, PT, RZ, UR4, PT ;  /* 0x00000004ff007c0c */ /* 0x000fc8000bf05070 */
[----:B------:R-:W-:-:S13]  /*10d0*/  ISETP.NE.AND.EX P0, PT, RZ, UR5, PT, P0 ;  /* 0x00000005ff007c0c */ /* 0x000fda000bf05300 */
[----:B------:R-:W-:Y:S05]  /*10e0*/  @!P0 BRA `(.L_x_14) ;  /* 0x00000000001c8947 */ /* 0x000fea0003800000 */
[----:B------:R-:W3:Y:S02]  /*10f0*/  LDC.64 R4, c[0x0][0x5a0] ;  /* 0x00016800ff047b82 */ /* 0x000ee40000000a00 */
[----:B---3--:R-:W3:Y:S02]  /*1100*/  LDG.E.64 R4, desc[UR36][R4.64] ;  /* 0x0000002404047981 */ /* 0x008ee4000c1e1b00 */
[----:B---3--:R-:W-:-:S04]  /*1110*/  ISETP.NE.U32.AND P0, PT, R4, RZ, PT ;  /* 0x000000ff0400720c */ /* 0x008fc80003f05070 */
[----:B------:R-:W-:-:S13]  /*1120*/  ISETP.NE.AND.EX P0, PT, R5, RZ, PT, P0 ;  /* 0x000000ff0500720c */ /* 0x000fda0003f05300 */
[----:B------:R-:W-:Y:S05]  /*1130*/  @!P0 BRA `(.L_x_14) ;  /* 0x0000000000088947 */ /* 0x000fea0003800000 */
[----:B------:R3:W5:Y:S01]  /*1140*/  LD.E R16, desc[UR36][R4.64] ;  /* 0x0000002404107980 */ /* 0x000762000c101900 */
[----:B------:R-:W-:Y:S05]  /*1150*/  BRA `(.L_x_15) ;  /* 0x0000000000247947 */ /* 0x000fea0003800000 */
.L_x_14:
[----:B------:R-:W-:Y:S02]  /*1160*/  ULDC.64 UR4, c[0x0][0x590] ;  /* 0x0001640000047ab9 */ /* 0x000fe40000000a00 */
[----:B------:R-:W-:-:S04]  /*1170*/  ISETP.NE.U32.AND P0, PT, RZ, UR4, PT ;  /* 0x00000004ff007c0c */ /* 0x000fc8000bf05070 */
[----:B------:R-:W-:-:S13]  /*1180*/  ISETP.NE.AND.EX P0, PT, RZ, UR5, PT, P0 ;  /* 0x00000005ff007c0c */ /* 0x000fda000bf05300 */
[----:B------:R-:W-:Y:S05]  /*1190*/  @!P0 BRA `(.L_x_16) ;  /* 0x00000000000c8947 */ /* 0x000fea0003800000 */
[----:B------:R-:W3:Y:S02]  /*11a0*/  LDC.64 R16, c[0x0][0x590] ;  /* 0x00016400ff107b82 */ /* 0x000ee40000000a00 */
[----:B---3--:R4:W5:Y:S01]  /*11b0*/  LDG.E R16, desc[UR36][R16.64] ;  /* 0x0000002410107981 */ /* 0x008962000c1e1900 */
[----:B------:R-:W-:Y:S05]  /*11c0*/  BRA `(.L_x_15) ;  /* 0x0000000000087947 */ /* 0x000fea0003800000 */
.L_x_16:
[----:B------:R-:W-:Y:S02]  /*11d0*/  ULDC UR4, c[0x0][0x584] ;  /* 0x0001610000047ab9 */ /* 0x000fe40000000800 */
[----:B------:R-:W-:-:S07]  /*11e0*/  IMAD.U32 R16, RZ, RZ, UR4 ;  /* 0x00000004ff107e24 */ /* 0x000fce000f8e00ff */
.L_x_15:
[----:B------:R-:W-:-:S13]  /*11f0*/  LOP3.LUT P0, RZ, R0, 0xff, RZ, 0xc0, !PT ;  /* 0x000000ff00ff7812 */ /* 0x000fda000780c0ff */
[----:B------:R-:W-:Y:S05]  /*1200*/  @!P0 EXIT ;  /* 0x000000000000894d */ /* 0x000fea0003800000 */
[----:B------:R-:W-:Y:S01]  /*1210*/  ULDC UR4, c[0x0][0x28c] ;  /* 0x0000a30000047ab9 */ /* 0x000fe20000000800 */
[----:B------:R-:W-:Y:S01]  /*1220*/  UMOV UR38, URZ ;  /* 0x0000003f00267c82 */ /* 0x000fe20008000000 */
[----:B------:R-:W-:Y:S01]  /*1230*/  UIADD3 UR4, UR4, 0x1f, URZ ;  /* 0x0000001f04047890 */ /* 0x000fe2000fffe03f */
[----:B------:R-:W-:-:S03]  /*1240*/  UMOV UR39, URZ ;  /* 0x0000003f00277c82 */ /* 0x000fc60008000000 */
[----:B------:R-:W-:-:S04]  /*1250*/  USHF.R.S32.HI UR5, URZ, 0x1f, UR4 ;  /* 0x0000001f3f057899 */ /* 0x000fc80008011404 */
[----:B------:R-:W-:-:S04]  /*1260*/  ULEA.HI UR5, UR5, UR4, URZ, 0x5 ;  /* 0x0000000405057291 */ /* 0x000fc8000f8f283f */
[----:B------:R-:W-:-:S12]  /*1270*/  USHF.R.S32.HI UR40, URZ, 0x5, UR5 ;  /* 0x000000053f287899 */ /* 0x000fd80008011405 */
.L_x_1056:
[----:B------:R-:W0:Y:S01]  /*1280*/  S2R R0, SR_TID.X ;  /* 0x0000000000007919 */ /* 0x000e220000002100 */
[----:B-1----:R-:W1:Y:S01]  /*1290*/  S2UR UR6, SR_CgaCtaId ;  /* 0x00000000000679c3 */ /* 0x002e620000008800 */
[----:B------:R-:W-:Y:S02]  /*12a0*/  UMOV UR41, 0x400 ;  /* 0x0000040000297882 */ /* 0x000fe40000000000 */
[----:B-1----:R-:W-:Y:S01]  /*12b0*/  ULEA UR41, UR6, UR41, 0x18 ;  /* 0x0000002906297291 */ /* 0x002fe2000f8ec03f */
[----:B0-----:R-:W-:-:S04]  /*12c0*/  LOP3.LUT R0, R0, 0x80, RZ, 0xc0, !PT ;  /* 0x0000008000007812 */ /* 0x001fc800078ec0ff */
[----:B------:R-:W-:-:S06]  /*12d0*/  SHF.R.U32.HI R0, RZ, 0x7, R0 ;  /* 0x00000007ff007819 */ /* 0x000fcc0000011600 */
[----:B------:R-:W0:Y:S02]  /*12e0*/  SHFL.IDX PT, R0, R0, RZ, 0x1f ;  /* 0x00001fff00007589 */ /* 0x000e2400000e0000 */
[----:B0-----:R-:W-:-:S13]  /*12f0*/  R2UR UR4, R0 ;  /* 0x00000000000472ca */ /* 0x001fda00000e0000 */
[----:B------:R-:W-:-:S04]  /*1300*/  ULEA.HI UR5, UR4, UR4, URZ, 0x1 ;  /* 0x0000000404057291 */ /* 0x000fc8000f8f083f */
[----:B------:R-:W-:-:S04]  /*1310*/  ULOP3.LUT UR5, UR5, 0xffffe, URZ, 0xc0, !UPT ;  /* 0x000ffffe05057892 */ /* 0x000fc8000f8ec03f */
[----:B------:R-:W-:-:S03]  /*1320*/  UIADD3 UR5, UR4, -UR5, URZ ;  /* 0x8000000504057290 */ /* 0x000fc6000fffe03f */
[----:B------:R-:W-:Y:S01]  /*1330*/  ULDC UR4, c[0x0][0x28c] ;  /* 0x0000a30000047ab9 */ /* 0x000fe20000000800 */
[----:B------:R-:W-:Y:S01]  /*1340*/  ULEA UR5, UR5, UR41, 0xc ;  /* 0x0000002905057291 */ /* 0x000fe2000f8e603f */
[----:B------:R-:W-:-:S03]  /*1350*/  ISETP.LT.AND P0, PT, RZ, UR4, PT ;  /* 0x00000004ff007c0c */ /* 0x000fc6000bf01270 */
[----:B------:R-:W-:-:S04]  /*1360*/  UIADD3 UR5, UR5, 0x100, URZ ;  /* 0x0000010005057890 */ /* 0x000fc8000fffe03f */
[----:B------:R-:W-:-:S04]  /*1370*/  USHF.R.U32.HI UR5, URZ, 0x4, UR5 ;  /* 0x000000043f057899 */ /* 0x000fc80008011605 */
[----:B------:R-:W-:Y:S02]  /*1380*/  ULOP3.LUT UR42, UR5, 0x3fff, URZ, 0xc0, !UPT ;  /* 0x00003fff052a7892 */ /* 0x000fe4000f8ec03f */
[----:B---345:R-:W-:Y:S10]  /*1390*/  @P0 BRA `(.L_x_17) ;  /* 0x0000000000400947 */ /* 0x038ff40003800000 */
[----:B------:R-:W-:Y:S01]  /*13a0*/  MOV R0, 0x0 ;  /* 0x0000000000007802 */ /* 0x000fe20000000f00 */
[----:B------:R-:W-:Y:S01]  /*13b0*/  ULDC.64 UR4, c[0x4][0x68] ;  /* 0x01001a0000047ab9 */ /* 0x000fe20000000a00 */
[----:B------:R-:W-:Y:S01]  /*13c0*/  ULDC.64 UR6, c[0x4][0x8] ;  /* 0x0100020000067ab9 */ /* 0x000fe20000000a00 */
[----:B---3--:R-:W-:Y:S01]  /*13d0*/  IMAD.U32 R4, RZ, RZ, UR4 ;  /* 0x00000004ff047e24 */ /* 0x008fe2000f8e00ff */
[----:B------:R0:W1:Y:S01]  /*13e0*/  LDC.64 R14, c[0x4][R0] ;  /* 0x01000000000e7b82 */ /* 0x0000620000000a00 */
[----:B------:R-:W-:Y:S01]  /*13f0*/  IMAD.U32 R5, RZ, RZ, UR5 ;  /* 0x00000005ff057e24 */ /* 0x000fe2000f8e00ff */
[----:B------:R-:W-:Y:S01]  /*1400*/  ULDC.64 UR4, c[0x4][0x70] ;  /* 0x01001c0000047ab9 */ /* 0x000fe20000000a00 */
[----:B------:R-:W-:Y:S02]  /*1410*/  IMAD.U32 R10, RZ, RZ, UR6 ;  /* 0x00000006ff0a7e24 */ /* 0x000fe4000f8e00ff */
[----:B------:R-:W-:Y:S02]  /*1420*/  IMAD.U32 R6, RZ, RZ, UR4 ;  /* 0x00000004ff067e24 */ /* 0x000fe4000f8e00ff */
[----:B------:R-:W-:-:S02]  /*1430*/  IMAD.U32 R7, RZ, RZ, UR5 ;  /* 0x00000005ff077e24 */ /* 0x000fc4000f8e00ff */
[----:B------:R-:W-:Y:S02]  /*1440*/  IMAD.U32 R11, RZ, RZ, UR7 ;  /* 0x00000007ff0b7e24 */ /* 0x000fe4000f8e00ff */
[----:B------:R-:W-:Y:S02]  /*1450*/  IMAD.MOV.U32 R8, RZ, RZ, 0x1e1 ;  /* 0x000001e1ff087424 */ /* 0x000fe400078e00ff */
[----:B------:R-:W-:Y:S02]  /*1460*/  IMAD.MOV.U32 R12, RZ, RZ, 0x1 ;  /* 0x00000001ff0c7424 */ /* 0x000fe400078e00ff */
[----:B0-----:R-:W-:-:S07]  /*1470*/  IMAD.MOV.U32 R13, RZ, RZ, RZ ;  /* 0x000000ffff0d7224 */ /* 0x001fce00078e00ff */
[----:B------:R-:W-:-:S07]  /*1480*/  LEPC R20, `(.L_x_17) ;  /* 0x000000001014794e */ /* 0x000fce0000000000 */
[----:B-12-45:R-:W-:Y:S05]  /*1490*/  CALL.ABS.NOINC R14 ;  /* 0x000000000e007343 */ /* 0x036fea0003c00000 */
.L_x_17:
[----:B------:R-:W2:Y:S02]  /*14a0*/  LDL R20, [R1+0x600] ;  /* 0x0006000001147983 */ /* 0x000ea40000100800 */
[----:B--2---:R-:W-:-:S04]  /*14b0*/  LOP3.LUT R0, R20, 0x1, RZ, 0xfc, !PT ;  /* 0x0000000114007812 */ /* 0x004fc800078efcff */
[----:B------:R-:W-:-:S13]  /*14c0*/  ISETP.NE.AND P0, PT, R0, 0x3, PT ;  /* 0x000000030000780c */ /* 0x000fda0003f05270 */
[----:B------:R-:W-:Y:S05]  /*14d0*/  @!P0 BRA `(.L_x_18) ;  /* 0x0000000000048947 */ /* 0x000fea0003800000 */
[----:B------:R-:W-:Y:S01]  /*14e0*/  BPT.TRAP 0x1 ;  /* 0x000000040000795c */ /* 0x000fe20000300000 */
.L_x_18:
[----:B------:R-:W-:Y:S02]  /*14f0*/  IMAD.U32 R3, RZ, RZ, UR39 ;  /* 0x00000027ff037e24 */ /* 0x000fe4000f8e00ff */
[----:B------:R-:W-:-:S03]  /*1500*/  IMAD.U32 R0, RZ, RZ, UR38 ;  /* 0x00000026ff007e24 */ /* 0x000fc6000f8e00ff */
[----:B------:R-:W-:Y:S02]  /*1510*/  LEA R3, R3, UR41, 0x3 ;  /* 0x0000002903037c11 */ /* 0x000fe4000f8e18ff */
[----:B------:R-:W-:-:S04]  /*1520*/  SHF.L.U32 R0, R0, 0x1f, RZ ;  /* 0x0000001f00007819 */ /* 0x000fc800000006ff */
[----:B------:R0:W1:Y:S01]  /*1530*/  SYNCS.PHASECHK.TRANS64.TRYWAIT P1, [R3+URZ], R0 ;  /* 0x00000000030075a7 */ /* 0x000062000802017f */
[----:B------:R-:W-:Y:S05]  /*1540*/  @!P0 BRA `(.L_x_19) ;  /* 0x0000000000048947 */ /* 0x000fea0003800000 */
[----:B------:R-:W-:Y:S01]  /*1550*/  BPT.TRAP 0x1 ;  /* 0x000000040000795c */ /* 0x000fe20000300000 */
.L_x_19:
[----:B-1----:R-:W-:Y:S05]  /*1560*/  @P1 BRA `(.L_x_20) ;  /* 0x0000000000081947 */ /* 0x002fea0003800000 */
[----:B------:R-:W1:Y:S02]  /*1570*/  SYNCS.PHASECHK.TRANS64.TRYWAIT P1, [R3+URZ], R0 ;  /* 0x00000000030075a7 */ /* 0x000e64000802017f */
[----:B-1----:R-:W-:Y:S05]  /*1580*/  @!P1 BRA `(.L_x_21) ;  /* 0x0000031800649947 */ /* 0x002fea0003800000 */
.L_x_20:
[----:B------:R-:W-:-:S04]  /*1590*/  UISETP.LT.AND UP0, UPT, UR40, 0x1, UPT ;  /* 0x000000012800788c */ /* 0x000fc8000bf01270 */
[----:B------:R-:W-:-:S06]  /*15a0*/  USEL UR4, UR40, 0x1, UP0 ;  /* 0x0000000128047887 */ /* 0x000fcc0008000000 */
[----:B------:R-:W-:Y:S01]  /*15b0*/  IMAD.U32 R6, RZ, RZ, UR4 ;  /* 0x00000004ff067e24 */ /* 0x000fe2000f8e00ff */
[----:B------:R-:W-:Y:S05]  /*15c0*/  WARPSYNC.ALL ;  /* 0x0000000000007948 */ /* 0x000fea0003800000 */
[----:B------:R-:W-:-:S04]  /*15d0*/  IADD3 R6, -R6, UR40, RZ ;  /* 0x0000002806067c10 */ /* 0x000fc8000fffe1ff */
[----:B------:R-:W-:Y:S01]  /*15e0*/  ISETP.GE.AND P1, PT, R6, 0x1, PT ;  /* 0x000000010600780c */ /* 0x000fe20003f26270 */
[----:B------:R-:W-:Y:S01]  /*15f0*/  UIADD3 UR4, UR41, 0xf100, URZ ;  /* 0x0000f10029047890 */ /* 0x000fe2000fffe03f */
[----:B------:R-:W-:Y:S01]  /*1600*/  WARPGROUP.ARRIVE ;  /* 0x00000000000079c5 */ /* 0x000fe20000000000 */
[----:B------:R-:W-:Y:S01]  /*1610*/  UMOV UR9, 0x80000020 ;  /* 0x8000002000097882 */ /* 0x000fe20000000000 */
[----:B------:R-:W-:Y:S01]  /*1620*/  UMOV UR11, 0x80000020 ;  /* 0x80000020000b7882 */ /* 0x000fe20000000000 */
[----:B------:R-:W-:Y:S01]  /*1630*/  USHF.R.U32.HI UR4, URZ, 0x4, UR4 ;  /* 0x000000043f047899 */ /* 0x000fe20008011604 */
[----:B------:R-:W-:Y:S01]  /*1640*/  STL [R1+0xcec], R165 ;  /* 0x000ceca501007387 */ /* 0x000fe20000100800 */
[----:B------:R-:W-:Y:S01]  /*1650*/  UMOV UR13, UR9 ;  /* 0x00000009000d7c82 */ /* 0x000fe20008000000 */
[----:B------:R-:W-:Y:S01]  /*1660*/  UMOV UR15, 0x80000020 ;  /* 0x80000020000f7882 */ /* 0x000fe20000000000 */
[----:B------:R-:W-:Y:S01]  /*1670*/  ULOP3.LUT UR5, UR4, 0x3fff, URZ, 0xc0, !UPT ;  /* 0x00003fff04057892 */ /* 0x000fe2000f8ec03f */
[----:B------:R-:W-:Y:S01]  /*1680*/  STL [R1+0xce8], R160 ;  /* 0x000ce8a001007387 */ /* 0x000fe20000100800 */
[----:B------:R-:W-:-:S02]  /*1690*/  ULOP3.LUT UR4, UR42, 0x10000, URZ, 0xfc, !UPT ;  /* 0x000100002a047892 */ /* 0x000fc4000f8efc3f */
[----:B------:R-:W-:Y:S01]  /*16a0*/  ULOP3.LUT UR5, UR5, 0x10000, URZ, 0xfc, !UPT ;  /* 0x0001000005057892 */ /* 0x000fe2000f8efc3f */
[----:B------:R2:W-:Y:S01]  /*16b0*/  STL [R1+0x6e4], R23 ;  /* 0x0006e41701007387 */ /* 0x0005e20000100800 */
[----:B------:R-:W-:Y:S02]  /*16c0*/  UIMAD UR6, UR39, 0x300, UR4 ;  /* 0x00000300270678a4 */ /* 0x000fe4000f8e0204 */
[----:B------:R-:W-:Y:S01]  /*16d0*/  ULEA UR7, UR39, UR5, 0xb ;  /* 0x0000000527077291 */ /* 0x000fe2000f8e583f */
[----:B------:R0:W-:Y:S03]  /*16e0*/  STL [R1+0x6e0], R22 ;  /* 0x0006e01601007387 */ /* 0x0001e60000100800 */
[----:B------:R-:W-:Y:S01]  /*16f0*/  UIADD3 UR14, UR7, 0x400, URZ ;  /* 0x00000400070e7890 */ /* 0x000fe2000fffe03f */
[----:B------:R1:W-:Y:S01]  /*1700*/  STL [R1+0x6dc], R19 ;  /* 0x0006dc1301007387 */ /* 0x0003e20000100800 */
[----:B------:R-:W-:Y:S01]  /*1710*/  UMOV UR8, UR6 ;  /* 0x0000000600087c82 */ /* 0x000fe20008000000 */
[----:B------:R-:W-:Y:S01]  /*1720*/  UMOV UR10, UR7 ;  /* 0x00000007000a7c82 */ /* 0x000fe20008000000 */
[----:B------:R-:W-:Y:S01]  /*1730*/  UMOV UR12, UR8 ;  /* 0x00000008000c7c82 */ /* 0x000fe20008000000 */
[----:B------:R-:W-:Y:S01]  /*1740*/  HGMMA.64x256x16.F32.BF16 R24, gdesc[UR8], RZ, !UPT, gsb0 ;  /* 0x03e00000081879f0 */ /* 0x000fe2000c0018ff */
[----:B------:R3:W-:Y:S04]  /*1750*/  STL [R1+0x6d8], R18 ;  /* 0x0006d81201007387 */ /* 0x0007e80000100800 */
[----:B------:R4:W-:Y:S04]  /*1760*/  STL [R1+0x6d4], R17 ;  /* 0x0006d41101007387 */ /* 0x0009e80000100800 */
[----:B-----5:R4:W-:Y:S04]  /*1770*/  STL [R1+0x6d0], R16 ;  /* 0x0006d01001007387 */ /* 0x0209e80000100800 */
[----:B------:R4:W-:Y:S04]  /*1780*/  STL [R1+0x6cc], R6 ;  /* 0x0006cc0601007387 */ /* 0x0009e80000100800 */
[----:B------:R4:W-:Y:S01]  /*1790*/  STL [R1+0x6c8], R2 ;  /* 0x0006c80201007387 */ /* 0x0009e20000100800 */
[----:B------:R-:W-:-:S03]  /*17a0*/  WARPGROUP.DEPBAR.LE gsb0, 0x0 ;  /* 0x00008000000079c5 */ /* 0x000fc60000010000 */
[----:B------:R-:W-:Y:S01]  /*17b0*/  STL.64 [R1+0x400], R24 ;  /* 0x0004001801007387 */ /* 0x000fe20000100a00 */
[----:B------:R-:W-:Y:S02]  /*17c0*/  IMAD.MOV.U32 R235, RZ, RZ, R47 ;  /* 0x000000ffffeb7224 */ /* 0x000fe400078e002f */
[----:B------:R-:W-:Y:S01]  /*17d0*/  IMAD.MOV.U32 R234, RZ, RZ, R48 ;  /* 0x000000ffffea7224 */ /* 0x000fe200078e0030 */
[----:B------:R-:W-:Y:S01]  /*17e0*/  STL.64 [R1+0x408], R26 ;  /* 0x0004081a01007387 */ /* 0x000fe20000100a00 */
[----:B------:R-:W-:Y:S02]  /*17f0*/  IMAD.MOV.U32 R233, RZ, RZ, R49 ;  /* 0x000000ffffe97224 */ /* 0x000fe400078e0031 */
[----:B------:R-:W-:Y:S01]  /*1800*/  IMAD.MOV.U32 R232, RZ, RZ, R50 ;  /* 0x000000ffffe87224 */ /* 0x000fe200078e0032 */
[----:B------:R-:W-:Y:S01]  /*1810*/  STL.64 [R1+0x410], R28 ;  /* 0x0004101c01007387 */ /* 0x000fe20000100a00 */
[----:B------:R-:W-:Y:S02]  /*1820*/  IMAD.MOV.U32 R231, RZ, RZ, R51 ;  /* 0x000000ffffe77224 */ /* 0x000fe400078e0033 */
[----:B------:R-:W-:Y:S01]  /*1830*/  IMAD.MOV.U32 R230, RZ, RZ, R52 ;  /* 0x000000ffffe67224 */ /* 0x000fe200078e0034 */
[----:B------:R-:W-:Y:S01]  /*1840*/  STL.64 [R1+0x418], R30 ;  /* 0x0004181e01007387 */ /* 0x000fe20000100a00 */
[----:B------:R-:W-:-:S02]  /*1850*/  IMAD.MOV.U32 R229, RZ, RZ, R53 ;  /* 0x000000ffffe57224 */ /* 0x000fc400078e0035 */
        /* <DEDUP_REMOVED lines=22> */
[----:B------:R4:W-:Y:S01]  /*19c0*/  STL [R1+0x458], R46 ;  /* 0x0004582e01007387 */ /* 0x0009e20000100800 */
[----:B------:R-:W-:Y:S02]  /*19d0*/  IMAD.MOV.U32 R213, RZ, RZ, R69 ;  /* 0x000000ffffd57224 */ /* 0x000fe400078e0045 */
[----:B------:R-:W-:Y:S02]  /*19e0*/  IMAD.MOV.U32 R212, RZ, RZ, R70 ;  /* 0x000000ffffd47224 */ /* 0x000fe400078e0046 */
[----:B------:R-:W-:-:S02]  /*19f0*/  IMAD.MOV.U32 R211, RZ, RZ, R71 ;  /* 0x000000ffffd37224 */ /* 0x000fc400078e0047 */
[----:B------:R-:W-:Y:S02]  /*1a00*/  IMAD.MOV.U32 R210, RZ, RZ, R72 ;  /* 0x000000ffffd27224 */ /* 0x000fe400078e0048 */
[----:B------:R-:W-:Y:S02]  /*1a10*/  IMAD.MOV.U32 R209, RZ, RZ, R73 ;  /* 0x000000ffffd17224 */ /* 0x000fe400078e0049 */
[----:B------:R-:W-:Y:S02]  /*1a20*/  IMAD.MOV.U32 R208, RZ, RZ, R74 ;  /* 0x000000ffffd07224 */ /* 0x000fe400078e004a */
        /* <DEDUP_REMOVED lines=54> */
[----:B--2---:R-:W-:Y:S02]  /*1d90*/  IMAD.MOV.U32 R23, RZ, RZ, R129 ;  /* 0x000000ffff177224 */ /* 0x004fe400078e0081 */
[----:B0-----:R-:W-:Y:S02]  /*1da0*/  IMAD.MOV.U32 R22, RZ, RZ, R130 ;  /* 0x000000ffff167224 */ /* 0x001fe400078e0082 */
[----:B------:R-:W-:-:S02]  /*1db0*/  IMAD.MOV.U32 R21, RZ, RZ, R131 ;  /* 0x000000ffff157224 */ /* 0x000fc400078e0083 */
[----:B------:R-:W-:Y:S02]  /*1dc0*/  IMAD.MOV.U32 R20, RZ, RZ, R132 ;  /* 0x000000ffff147224 */ /* 0x000fe400078e0084 */
[----:B-1----:R-:W-:Y:S02]  /*1dd0*/  IMAD.MOV.U32 R19, RZ, RZ, R133 ;  /* 0x000000ffff137224 */ /* 0x002fe400078e0085 */
[----:B---3--:R-:W-:Y:S02]  /*1de0*/  IMAD.MOV.U32 R18, RZ, RZ, R134 ;  /* 0x000000ffff127224 */ /* 0x008fe400078e0086 */
[----:B----4-:R-:W-:Y:S02]  /*1df0*/  IMAD.MOV.U32 R17, RZ, RZ, R135 ;  /* 0x000000ffff117224 */ /* 0x010fe400078e0087 */
        /* <DEDUP_REMOVED lines=16> */
[----:B------:R-:W-:-:S06]  /*1f00*/  WARPGROUP.ARRIVE ;  /* 0x00000000000079c5 */ /* 0x000fcc0000000000 */
[----:B------:R-:W-:Y:S01]  /*1f10*/  HGMMA.64x256x16.F32.BF16 R24, gdesc[UR12], RZ, !UPT, gsb0 ;  /* 0x03e000000c1879f0 */ /* 0x000fe2000c0018ff */
[----:B------:R-:W-:Y:S01]  /*1f20*/  UIADD3 UR12, UR6, 0x200, URZ ;  /* 0x00000200060c7890 */ /* 0x000fe2000fffe03f */
[----:B------:R-:W-:Y:S01]  /*1f30*/  UMOV UR13, 0x80000020 ;  /* 0x80000020000d7882 */ /* 0x000fe20000000000 */
[----:B------:R-:W-:Y:S02]  /*1f40*/  WARPGROUP.DEPBAR.LE gsb0, 0x0 ;  /* 0x00008000000079c5 */ /* 0x000fe40000010000 */
[----:B------:R-:W-:Y:S01]  /*1f50*/  STL.64 [R1], R24 ;  /* 0x0000001801007387 */ /* 0x000fe20000100a00 */
[----:B------:R-:W-:Y:S02]  /*1f60*/  IMAD.MOV.U32 R165, RZ, RZ, R150 ;  /* 0x000000ffffa57224 */ /* 0x000fe400078e0096 */
[----:B------:R-:W-:Y:S01]  /*1f70*/  IMAD.MOV.U32 R160, RZ, RZ, R151 ;  /* 0x000000ffffa07224 */ /* 0x000fe200078e0097 */
[----:B------:R-:W-:Y:S04]  /*1f80*/  STL.64 [R1+0x8], R26 ;  /* 0x0000081a01007387 */ /* 0x000fe80000100a00 */
        /* <DEDUP_REMOVED lines=60> */
[----:B------:R0:W-:Y:S02]  /*2350*/  STL.64 [R1+0x1f0], R148 ;  /* 0x0001f09401007387 */ /* 0x0001e40000100a00 */
[----:B0-----:R-:W-:-:S06]  /*2360*/  WARPGROUP.ARRIVE ;  /* 0x00000000000079c5 */ /* 0x001fcc0000000000 */
[----:B------:R-:W-:Y:S03]  /*2370*/  HGMMA.64x256x16.F32.BF16 R24, gdesc[UR12], RZ, !UPT, gsb0 ;  /* 0x03e000000c1879f0 */ /* 0x000fe6000c0018ff */
[----:B------:R-:W-:Y:S02]  /*2380*/  WARPGROUP.DEPBAR.LE gsb0, 0x0 ;  /* 0x00008000000079c5 */ /* 0x000fe40000010000 */
        /* <DEDUP_REMOVED lines=63> */
[----:B------:R0:W-:Y:S04]  /*2780*/  STL.64 [R1+0x6e8], R24 ;  /* 0x0006e81801007387 */ /* 0x0001e80000100a00 */
[----:B0-----:R-:W2:Y:S04]  /*2790*/  LDL.LU R24, [R1] ;  /* 0x0000000001187983 */ /* 0x001ea80000300800 */
[----:B------:R-:W2:Y:S04]  /*27a0*/  LDL.LU R25, [R1+0x4] ;  /* 0x0000040001197983 */ /* 0x000ea80000300800 */
[----:B------:R-:W3:Y:S04]  /*27b0*/  LDL.LU R26, [R1+0x8] ;  /* 0x00000800011a7983 */ /* 0x000ee80000300800 */
[----:B------:R-:W3:Y:S04]  /*27c0*/  LDL.LU R27, [R1+0xc] ;  /* 0x00000c00011b7983 */ /* 0x000ee80000300800 */
[----:B------:R-:W4:Y:S04]  /*27d0*/  LDL.LU R28, [R1+0x10] ;  /* 0x00001000011c7983 */ /* 0x000f280000300800 */
[----:B------:R-:W4:Y:S04]  /*27e0*/  LDL.LU R29, [R1+0x14] ;  /* 0x00001400011d7983 */ /* 0x000f280000300800 */
[----:B------:R-:W2:Y:S04]  /*27f0*/  LDL.LU R30, [R1+0x18] ;  /* 0x00001800011e7983 */ /* 0x000ea80000300800 */
        /* <DEDUP_REMOVED lines=118> */
[----:B------:R-:W4:Y:S01]  /*2f60*/  LDL.LU R149, [R1+0x1f4] ;  /* 0x0001f40001957983 */ /* 0x000f220000300800 */
[----:B------:R-:W-:-:S02]  /*2f70*/  IMAD.MOV.U32 R150, RZ, RZ, R165 ;  /* 0x000000ffff967224 */ /* 0x000fc400078e00a5 */
[----:B------:R-:W-:Y:S01]  /*2f80*/  IMAD.MOV.U32 R151, RZ, RZ, R160 ;  /* 0x000000ffff977224 */ /* 0x000fe200078e00a0 */
[----:B------:R-:W2:Y:S04]  /*2f90*/  LDL.LU R165, [R1+0xcec] ;  /* 0x000cec0001a57983 */ /* 0x000ea80000300800 */
[----:B------:R-:W2:Y:S04]  /*2fa0*/  LDL.LU R160, [R1+0xce8] ;  /* 0x000ce80001a07983 */ /* 0x000ea80000300800 */
[----:B------:R-:W-:Y:S04]  /*2fb0*/  STL.64 [R1+0xae0], R150 ;  /* 0x000ae09601007387 */ /* 0x000fe80000100a00 */
[----:B----4-:R-:W-:Y:S04]  /*2fc0*/  STL.64 [R1+0xad8], R148 ;  /* 0x000ad89401007387 */ /* 0x010fe80000100a00 */
[----:B---3--:R-:W-:Y:S04]  /*2fd0*/  STL.64 [R1+0xad0], R146 ;  /* 0x000ad09201007387 */ /* 0x008fe80000100a00 */
[----:B--2---:R-:W-:Y:S04]  /*2fe0*/  STL.64 [R1+0xac8], R144 ;  /* 0x000ac89001007387 */ /* 0x004fe80000100a00 */
        /* <DEDUP_REMOVED lines=60> */
[----:B0-----:R-:W2:Y:S04]  /*33b0*/  LDL.LU R24, [R1+0x400] ;  /* 0x0004000001187983 */ /* 0x001ea80000300800 */
        /* <DEDUP_REMOVED lines=21> */
[----:B------:R-:W4:Y:S01]  /*3510*/  LDL.LU R46, [R1+0x458] ;  /* 0x00045800012e7983 */ /* 0x000f220000300800 */
[----:B------:R-:W-:Y:S01]  /*3520*/  IMAD.MOV.U32 R150, RZ, RZ, R2 ;  /* 0x000000ffff967224 */ /* 0x000fe200078e0002 */
[----:B------:R-:W-:Y:S01]  /*3530*/  UMOV UR14, UR10 ;  /* 0x0000000a000e7c82 */ /* 0x000fe20008000000 */
[----:B------:R-:W-:Y:S01]  /*3540*/  IMAD.MOV.U32 R151, RZ, RZ, R0 ;  /* 0x000000ffff977224 */ /* 0x000fe200078e0000 */
[----:B------:R-:W-:Y:S01]  /*3550*/  UMOV UR15, UR11 ;  /* 0x0000000b000f7c82 */ /* 0x000fe20008000000 */
        /* <DEDUP_REMOVED lines=153> */
[----:B------:R-:W-:-:S03]  /*3ef0*/  IMAD.MOV.U32 R47, RZ, RZ, R235 ;  /* 0x000000ffff2f7224 */ /* 0x000fc600078e00eb */
        /* <DEDUP_REMOVED lines=49> */
[----:B------:R0:W-:Y:S01]  /*4210*/  STL [R1+0x258], R46 ;  /* 0x0002582e01007387 */ /* 0x0001e20000100800 */
[----:B------:R-:W-:Y:S02]  /*4220*/  IMAD.MOV.U32 R212, RZ, RZ, R128 ;  /* 0x000000ffffd47224 */ /* 0x000fe400078e0080 */
[----:B------:R-:W-:Y:S01]  /*4230*/  IMAD.MOV.U32 R213, RZ, RZ, R129 ;  /* 0x000000ffffd57224 */ /* 0x000fe200078e0081 */
[----:B------:R-:W2:Y:S01]  /*4240*/  LDL.LU.64 R150, [R1+0xce0] ;  /* 0x000ce00001967983 */ /* 0x000ea20000300a00 */
[----:B------:R-:W-:Y:S02]  /*4250*/  IMAD.MOV.U32 R210, RZ, RZ, R126 ;  /* 0x000000ffffd27224 */ /* 0x000fe400078e007e */
[----:B------:R-:W-:Y:S01]  /*4260*/  IMAD.MOV.U32 R211, RZ, RZ, R127 ;  /* 0x000000ffffd37224 */ /* 0x000fe200078e007f */
[----:B------:R-:W2:Y:S01]  /*4270*/  LDL.LU.64 R148, [R1+0xcd8] ;  /* 0x000cd80001947983 */ /* 0x000ea20000300a00 */
[----:B------:R-:W-:-:S02]  /*4280*/  IMAD.MOV.U32 R208, RZ, RZ, R124 ;  /* 0x000000ffffd07224 */ /* 0x000fc400078e007c */
[----:B------:R-:W-:Y:S01]  /*4290*/  IMAD.MOV.U32 R209, RZ, RZ, R125 ;  /* 0x000000ffffd17224 */ /* 0x000fe200078e007d */
[----:B------:R-:W2:Y:S01]  /*42a0*/  LDL.LU.64 R146, [R1+0xcd0] ;  /* 0x000cd00001927983 */ /* 0x000ea20000300a00 */
        /* <DEDUP_REMOVED lines=114> */
[----:B------:R-:W-:-:S03]  /*49d0*/  IMAD.MOV.U32 R23, RZ, RZ, R47 ;  /* 0x000000ffff177224 */ /* 0x000fc600078e002f */
[----:B------:R-:W2:Y:S04]  /*49e0*/  LDL.LU.64 R68, [R1+0xb98] ;  /* 0x000b980001447983 */ /* 0x000ea80000300a00 */
        /* <DEDUP_REMOVED lines=10> */
[----:B0-----:R-:W2:Y:S04]  /*4a90*/  LDL.LU.64 R46, [R1+0xb40] ;  /* 0x000b4000012e7983 */ /* 0x001ea80000300a00 */
        /* <DEDUP_REMOVED lines=10> */
[----:B------:R-:W2:Y:S01]  /*4b40*/  LDL.LU.64 R24, [R1+0xae8] ;  /* 0x000ae80001187983 */ /* 0x000ea20000300a00 */
[----:B------:R-:W-:-:S02]  /*4b50*/  UIADD3 UR8, UR6, 0x2, URZ ;  /* 0x0000000206087890 */ /* 0x000fc4000fffe03f */
[----:B------:R-:W-:Y:S01]  /*4b60*/  UIADD3 UR10, UR7, 0x2, URZ ;  /* 0x00000002070a7890 */ /* 0x000fe2000fffe03f */
[----:B------:R-:W-:Y:S01]  /*4b70*/  UMOV UR9, 0x80000020 ;  /* 0x8000002000097882 */ /* 0x000fe20000000000 */
[----:B------:R-:W-:Y:S01]  /*4b80*/  UMOV UR11, 0x80000020 ;  /* 0x80000020000b7882 */ /* 0x000fe20000000000 */
[----:B--2---:R-:W-:-:S06]  /*4b90*/  WARPGROUP.ARRIVE ;  /* 0x00000000000079c5 */ /* 0x004fcc0000000000 */
[----:B------:R-:W-:Y:S03]  /*4ba0*/  HGMMA.64x256x16.F32.BF16 R24, gdesc[UR8], R24, gsb0 ;  /* 0x03e00000081879f0 */ /* 0x000fe60008001818 */
        /* <DEDUP_REMOVED lines=129> */
[----:B------:R-:W-:Y:S01]  /*53c0*/  UIADD3 UR14, UR7, 0x402, URZ ;  /* 0x00000402070e7890 */ /* 0x000fe2000fffe03f */
[----:B------:R-:W-:Y:S01]  /*53d0*/  UMOV UR12, UR8 ;  /* 0x00000008000c7c82 */ /* 0x000fe20008000000 */
[----:B------:R-:W-:Y:S01]  /*53e0*/  UMOV UR13, UR9 ;  /* 0x00000009000d7c82 */ /* 0x000fe20008000000 */
[----:B------:R-:W-:Y:S01]  /*53f0*/  UMOV UR15, 0x80000020 ;  /* 0x80000020000f7882 */ /* 0x000fe20000000000 */
[----:B--2---:R-:W-:-:S06]  /*5400*/  WARPGROUP.ARRIVE ;  /* 0x00000000000079c5 */ /* 0x004fcc0000000000 */
[----:B------:R-:W-:Y:S03]  /*5410*/  HGMMA.64x256x16.F32.BF16 R24, gdesc[UR12], R24, gsb0 ;  /* 0x03e000000c1879f0 */ /* 0x000fe60008001818 */
[----:B------:R-:W-:Y:S02]  /*5420*/  WARPGROUP.DEPBAR.LE gsb0, 0x0 ;  /* 0x00008000000079c5 */ /* 0x000fe40000010000 */
[----:B------:R-:W-:Y:S04]  /*5430*/  STL.64 [R1], R24 ;  /* 0x0000001801007387 */ /* 0x000fe80000100a00 */
        /* <DEDUP_REMOVED lines=128> */
[----:B------:R-:W-:-:S02]  /*5c40*/  UMOV UR13, 0x80000020 ;  /* 0x80000020000d7882 */ /* 0x000fc40000000000 */
[----:B------:R-:W-:Y:S04]  /*5c50*/  STL [R1+0x6c4], R165 ;  /* 0x0006c4a501007387 */ /* 0x000fe80000100800 */
[----:B------:R-:W-:Y:S01]  /*5c60*/  STL [R1+0x6c0], R160 ;  /* 0x0006c0a001007387 */ /* 0x000fe20000100800 */
        /* <DEDUP_REMOVED lines=47> */
[----:B------:R-:W2:Y:S01]  /*5f60*/  LDL.LU R130, [R1+0x258] ;  /* 0x0002580001827983 */ /* 0x000ea20000300800 */
        /* <DEDUP_REMOVED lines=16> */
[----:B------:R-:W-:Y:S01]  /*6070*/  IMAD.MOV.U32 R132, RZ, RZ, R22 ;  /* 0x000000ffff847224 */ /* 0x000fe200078e0016 */
[----:B------:R-:W-:Y:S01]  /*6080*/  UMOV UR8, UR12 ;  /* 0x0000000c00087c82 */ /* 0x000fe20008000000 */
[----:B------:R-:W-:Y:S01]  /*6090*/  IMAD.MOV.U32 R133, RZ, RZ, R19 ;  /* 0x000000ffff857224 */ /* 0x000fe200078e0013 */
[----:B------:R-:W-:Y:S01]  /*60a0*/  UMOV UR9, UR13 ;  /* 0x0000000d00097c82 */ /* 0x000fe20008000000 */
[----:B------:R-:W-:Y:S01]  /*60b0*/  IMAD.MOV.U32 R134, RZ, RZ, R18 ;  /* 0x000000ffff867224 */ /* 0x000fe200078e0012 */
[----:B------:R0:W5:Y:S01]  /*60c0*/  LDL.LU R23, [R1+0x6e4] ;  /* 0x0006e40001177983 */ /* 0x0001620000300800 */
[----:B------:R-:W-:-:S02]  /*60d0*/  IMAD.MOV.U32 R135, RZ, RZ, R17 ;  /* 0x000000ffff877224 */ /* 0x000fc400078e0011 */
[----:B------:R-:W-:Y:S01]  /*60e0*/  IMAD.MOV.U32 R136, RZ, RZ, R16 ;  /* 0x000000ffff887224 */ /* 0x000fe200078e0010 */
[----:B------:R0:W5:Y:S01]  /*60f0*/  LDL.LU R22, [R1+0x6e0] ;  /* 0x0006e00001167983 */ /* 0x0001620000300800 */
[----:B------:R-:W-:Y:S02]  /*6100*/  IMAD.MOV.U32 R137, RZ, RZ, R6 ;  /* 0x000000ffff897224 */ /* 0x000fe400078e0006 */
[----:B------:R-:W-:Y:S01]  /*6110*/  IMAD.MOV.U32 R138, RZ, RZ, R2 ;  /* 0x000000ffff8a7224 */ /* 0x000fe200078e0002 */
[----:B------:R0:W5:Y:S01]  /*6120*/  LDL.LU R19, [R1+0x6dc] ;  /* 0x0006dc0001137983 */ /* 0x0001620000300800 */
[----:B------:R-:W-:Y:S02]  /*6130*/  IMAD.MOV.U32 R221, RZ, RZ, R21 ;  /* 0x000000ffffdd7224 */ /* 0x000fe400078e0015 */
        /* <DEDUP_REMOVED lines=15> */
[----:B------:R-:W-:Y:S02]  /*6230*/  IMAD.MOV.U32 R232, RZ, RZ, R5 ;  /* 0x000000ffffe87224 */ /* 0x000fe400078e0005 */
[----:B------:R-:W-:Y:S02]  /*6240*/  IMAD.MOV.U32 R233, RZ, RZ, R4 ;  /* 0x000000ffffe97224 */ /* 0x000fe400078e0004 */
[----:B------:R-:W-:Y:S02]  /*6250*/  IMAD.MOV.U32 R234, RZ, RZ, R3 ;  /* 0x000000ffffea7224 */ /* 0x000fe400078e0003 */
[----:B------:R-:W-:-:S06]  /*6260*/  IMAD.MOV.U32 R235, RZ, RZ, R0 ;  /* 0x000000ffffeb7224 */ /* 0x000fcc00078e0000 */
        /* <DEDUP_REMOVED lines=67> */
[----:B-1----:R0:W5:Y:S04]  /*66a0*/  LDL.LU R165, [R1+0x6c4] ;  /* 0x0006c40001a57983 */ /* 0x0021680000300800 */
[----:B------:R0:W5:Y:S04]  /*66b0*/  LDL.LU R160, [R1+0x6c0] ;  /* 0x0006c00001a07983 */ /* 0x0001680000300800 */
[----:B------:R0:W5:Y:S04]  /*66c0*/  LDL.LU.64 R150, [R1+0x6b8] ;  /* 0x0006b80001967983 */ /* 0x0001680000300a00 */
        /* <DEDUP_REMOVED lines=20> */
[----:B------:R0:W5:Y:S01]  /*6810*/  LDL.LU.64 R108, [R1+0x610] ;  /* 0x00061000016c7983 */ /* 0x0001620000300a00 */
[----:B------:R-:W-:Y:S05]  /*6820*/  @!P1 BRA `(.L_x_22) ;  /* 0x0000007000249947 */ /* 0x000fea0003800000 */
[----:B------:R-:W-:Y:S01]  /*6830*/  UIADD3 UR6, UR39, 0x1, URZ ;  /* 0x0000000127067890 */ /* 0x000fe2000fffe03f */
[----:B-----5:R-:W-:Y:S02]  /*6840*/  IMAD.MOV.U32 R3, RZ, RZ, R6 ;  /* 0x000000ffff037224 */ /* 0x020fe400078e0006 */
[----:B------:R-:W-:Y:S01]  /*6850*/  IMAD.U32 R0, RZ, RZ, UR39 ;  /* 0x00000027ff007e24 */ /* 0x000fe2000f8e00ff */
[----:B------:R-:W-:-:S04]  /*6860*/  UISETP.NE.AND UP0, UPT, UR6, 0x5, UPT ;  /* 0x000000050600788c */ /* 0x000fc8000bf05270 */
[----:B------:R-:W-:Y:S02]  /*6870*/  USEL UR7, URZ, 0x1, UP0 ;  /* 0x000000013f077887 */ /* 0x000fe40008000000 */
[----:B------:R-:W-:Y:S02]  /*6880*/  USEL UR6, UR6, URZ, UP0 ;  /* 0x0000003f06067287 */ /* 0x000fe40008000000 */
[----:B------:R-:W-:-:S06]  /*6890*/  ULOP3.LUT UR7, UR38, UR7, URZ, 0x3c, !UPT ;  /* 0x0000000726077292 */ /* 0x000fcc000f8e3c3f */
[----:B------:R-:W-:-:S07]  /*68a0*/  IMAD.U32 R4, RZ, RZ, UR7 ;  /* 0x00000007ff047e24 */ /* 0x000fce000f8e00ff */
.L_x_29:
[----:B------:R-:W-:Y:S05]  /*68b0*/  @!P0 BRA `(.L_x_23) ;  /* 0x0000000000048947 */ /* 0x000fea0003800000 */
[----:B------:R-:W-:Y:S01]  /*68c0*/  BPT.TRAP 0x1 ;  /* 0x000000040000795c */ /* 0x000fe20000300000 */
.L_x_23:
[----:B------:R-:W-:Y:S01]  /*68d0*/  ULEA UR7, UR6, UR41, 0x3 ;  /* 0x0000002906077291 */ /* 0x000fe2000f8e183f */
[----:B------:R-:W-:-:S08]  /*68e0*/  SHF.L.U32 R5, R4, 0x1f, RZ ;  /* 0x0000001f04057819 */ /* 0x000fd000000006ff */
[----:B------:R1:W2:Y:S01]  /*68f0*/  SYNCS.PHASECHK.TRANS64.TRYWAIT P1, [UR7], R5 ;  /* 0x00000005ff0075a7 */ /* 0x0002a20008020147 */
[----:B------:R-:W-:Y:S05]  /*6900*/  @!P0 BRA `(.L_x_24) ;  /* 0x0000000000048947 */ /* 0x000fea0003800000 */
[----:B------:R-:W-:Y:S01]  /*6910*/  BPT.TRAP 0x1 ;  /* 0x000000040000795c */ /* 0x000fe20000300000 */
.L_x_24:
[----:B--2---:R-:W-:Y:S05]  /*6920*/  @P1 BRA `(.L_x_25) ;  /* 0x0000000000081947 */ /* 0x004fea0003800000 */
[----:B------:R-:W2:Y:S02]  /*6930*/  SYNCS.PHASECHK.TRANS64.TRYWAIT P1, [UR7], R5 ;  /* 0x00000005ff0075a7 */ /* 0x000ea40008020147 */
[----:B--2---:R-:W-:Y:S05]  /*6940*/  @!P1 BRA `(.L_x_26) ;  /* 0x000002c400889947 */ /* 0x004fea0003800000 */
.L_x_25:
        /* <DEDUP_REMOVED lines=64> */
[----:B---3--:R-:W3:Y:S04]  /*6d50*/  LDL.LU.64 R24, [R1] ;  /* 0x0000000001187983 */ /* 0x008ee80000300a00 */
[----:B------:R-:W4:Y:S04]  /*6d60*/  LDL.LU.64 R26, [R1+0x8] ;  /* 0x00000800011a7983 */ /* 0x000f280000300a00 */
[----:B------:R-:W2:Y:S04]  /*6d70*/  LDL.LU.64 R28, [R1+0x10] ;  /* 0x00001000011c7983 */ /* 0x000ea80000300a00 */
[----:B------:R-:W3:Y:S04]  /*6d80*/  LDL.LU.64 R30, [R1+0x18] ;  /* 0x00001800011e7983 */ /* 0x000ee80000300a00 */
        /* <DEDUP_REMOVED lines=60> */
[----:B---3--:R-:W-:Y:S04]  /*7150*/  STL.64 [R1+0x10f8], R150 ;  /* 0x0010f89601007387 */ /* 0x008fe80000100a00 */
[----:B--2---:R-:W-:Y:S04]  /*7160*/  STL.64 [R1+0x10f0], R148 ;  /* 0x0010f09401007387 */ /* 0x004fe80000100a00 */
[----:B----4-:R-:W-:Y:S04]  /*7170*/  STL.64 [R1+0x10e8], R146 ;  /* 0x0010e89201007387 */ /* 0x010fe80000100a00 */
        /* <DEDUP_REMOVED lines=61> */
[----:B--2---:R-:W2:Y:S04]  /*7550*/  LDL.LU.64 R24, [R1+0x400] ;  /* 0x0004000001187983 */ /* 0x004ea80000300a00 */
        /* <DEDUP_REMOVED lines=63> */
[----:B------:R-:W-:-:S02]  /*7950*/  UIMAD UR7, UR6, 0x300, UR4 ;  /* 0x00000300060778a4 */ /* 0x000fc4000f8e0204 */
[----:B------:R-:W-:Y:S01]  /*7960*/  ULEA UR16, UR6, UR5, 0xb ;  /* 0x0000000506107291 */ /* 0x000fe2000f8e583f */
[----:B------:R-:W-:Y:S01]  /*7970*/  STL [R1+0xcfc], R165 ;  /* 0x000cfca501007387 */ /* 0x000fe20000100800 */
[----:B------:R-:W-:Y:S01]  /*7980*/  UMOV UR9, 0x80000020 ;  /* 0x8000002000097882 */ /* 0x000fe20000000000 */
[----:B------:R-:W-:Y:S02]  /*7990*/  UMOV UR11, 0x80000020 ;  /* 0x80000020000b7882 */ /* 0x000fe40000000000 */
[----:B------:R-:W-:Y:S01]  /*79a0*/  UMOV UR8, UR7 ;  /* 0x0000000700087c82 */ /* 0x000fe20008000000 */
[----:B------:R-:W-:Y:S01]  /*79b0*/  STL [R1+0xcf8], R160 ;  /* 0x000cf8a001007387 */ /* 0x000fe20000100800 */
[----:B------:R-:W-:-:S03]  /*79c0*/  UMOV UR10, UR16 ;  /* 0x00000010000a7c82 */ /* 0x000fc60008000000 */
[----:B------:R-:W-:Y:S04]  /*79d0*/  STL [R1+0x6f0], R23 ;  /* 0x0006f01701007387 */ /* 0x000fe80000100800 */
        /* <DEDUP_REMOVED lines=8> */
[----:B------:R3:W-:Y:S04]  /*7a60*/  STL [R1+0x6cc], R2 ;  /* 0x0006cc0201007387 */ /* 0x0007e80000100800 */
[----:B------:R4:W-:Y:S01]  /*7a70*/  STL [R1+0x6c8], R0 ;  /* 0x0006c80001007387 */ /* 0x0009e20000100800 */
[----:B--2---:R-:W-:-:S06]  /*7a80*/  WARPGROUP.ARRIVE ;  /* 0x00000000000079c5 */ /* 0x004fcc0000000000 */
[----:B------:R-:W-:Y:S03]  /*7a90*/  HGMMA.64x256x16.F32.BF16 R24, gdesc[UR8], R24, gsb0 ;  /* 0x03e00000081879f0 */ /* 0x000fe60008001818 */
[----:B------:R-:W-:Y:S02]  /*7aa0*/  WARPGROUP.DEPBAR.LE gsb0, 0x0 ;  /* 0x00008000000079c5 */ /* 0x000fe40000010000 */
[----:B------:R-:W-:Y:S01]  /*7ab0*/  STL.64 [R1+0x400], R24 ;  /* 0x0004001801007387 */ /* 0x000fe20000100a00 */
[----:B---3--:R-:W-:Y:S02]  /*7ac0*/  IMAD.MOV.U32 R2, RZ, RZ, R150 ;  /* 0x000000ffff027224 */ /* 0x008fe400078e0096 */
[----:B----4-:R-:W-:Y:S01]  /*7ad0*/  IMAD.MOV.U32 R0, RZ, RZ, R151 ;  /* 0x000000ffff007224 */ /* 0x010fe200078e0097 */
[----:B------:R-:W-:Y:S01]  /*7ae0*/  STL.64 [R1+0x408], R26 ;  /* 0x0004081a01007387 */ /* 0x000fe20000100a00 */
[----:B------:R-:W-:-:S02]  /*7af0*/  IMAD.MOV.U32 R4, RZ, RZ, R148 ;  /* 0x000000ffff047224 */ /* 0x000fc400078e0094 */
[----:B------:R-:W-:Y:S01]  /*7b00*/  IMAD.MOV.U32 R3, RZ, RZ, R149 ;  /* 0x000000ffff037224 */ /* 0x000fe200078e0095 */
[----:B------:R-:W-:Y:S01]  /*7b10*/  STL.64 [R1+0x410], R28 ;  /* 0x0004101c01007387 */ /* 0x000fe20000100a00 */
[----:B------:R-:W-:Y:S02]  /*7b20*/  IMAD.MOV.U32 R6, RZ, RZ, R146 ;  /* 0x000000ffff067224 */ /* 0x000fe400078e0092 */
[----:B-1----:R-:W-:Y:S01]  /*7b30*/  IMAD.MOV.U32 R5, RZ, RZ, R147 ;  /* 0x000000ffff057224 */ /* 0x002fe200078e0093 */
        /* <DEDUP_REMOVED lines=43> */
[----:B0-----:R-:W-:Y:S02]  /*7df0*/  IMAD.MOV.U32 R166, RZ, RZ, R116 ;  /* 0x000000ffffa67224 */ /* 0x001fe400078e0074 */
        /* <DEDUP_REMOVED lines=116> */
[----:B-1----:R-:W2:Y:S04]  /*8540*/  LDL.LU.64 R46, [R1+0xf58] ;  /* 0x000f5800012e7983 */ /* 0x002ea80000300a00 */
        /* <DEDUP_REMOVED lines=76> */
[----:B------:R-:W-:Y:S01]  /*8a10*/  STL.64 [R1+0x1d0], R140 ;  /* 0x0001d08c01007387 */ /* 0x000fe20000100a00 */
[----:B------:R-:W-:-:S03]  /*8a20*/  IMAD.MOV.U32 R165, RZ, RZ, R150 ;  /* 0x000000ffffa57224 */ /* 0x000fc600078e0096 */
[----:B------:R-:W-:Y:S01]  /*8a30*/  STL.64 [R1+0x1d8], R142 ;  /* 0x0001d88e01007387 */ /* 0x000fe20000100a00 */
[----:B------:R-:W-:-:S03]  /*8a40*/  IMAD.MOV.U32 R160, RZ, RZ, R151 ;  /* 0x000000ffffa07224 */ /* 0x000fc600078e0097 */
[----:B------:R-:W-:Y:S04]  /*8a50*/  STL.64 [R1+0x1e0], R144 ;  /* 0x0001e09001007387 */ /* 0x000fe80000100a00 */
[----:B------:R-:W-:Y:S04]  /*8a60*/  STL.64 [R1+0x1e8], R146 ;  /* 0x0001e89201007387 */ /* 0x000fe80000100a00 */
[----:B------:R0:W-:Y:S04]  /*8a70*/  STL.64 [R1+0x1f0], R148 ;  /* 0x0001f09401007387 */ /* 0x0001e80000100a00 */
        /* <DEDUP_REMOVED lines=65> */
[----:B------:R-:W-:Y:S01]  /*8e90*/  UMOV UR13, 0x80000020 ;  /* 0x80000020000d7882 */ /* 0x000fe20000000000 */
[----:B--2---:R-:W-:-:S07]  /*8ea0*/  WARPGROUP.ARRIVE ;  /* 0x00000000000079c5 */ /* 0x004fce0000000000 */
        /* <DEDUP_REMOVED lines=283> */
[----:B------:R-:W-:-:S02]  /*a060*/  IMAD.MOV.U32 R150, RZ, RZ, R2 ;  /* 0x000000ffff967224 */ /* 0x000fc400078e0002 */
[----:B------:R-:W-:Y:S02]  /*a070*/  IMAD.MOV.U32 R151, RZ, RZ, R0 ;  /* 0x000000ffff977224 */ /* 0x000fe400078e0000 */
[----:B------:R-:W-:Y:S02]  /*a080*/  IMAD.MOV.U32 R148, RZ, RZ, R4 ;  /* 0x000000ffff947224 */ /* 0x000fe400078e0004 */
[----:B------:R-:W-:Y:S02]  /*a090*/  IMAD.MOV.U32 R149, RZ, RZ, R3 ;  /* 0x000000ffff957224 */ /* 0x000fe400078e0003 */
[----:B------:R-:W-:Y:S02]  /*a0a0*/  IMAD.MOV.U32 R146, RZ, RZ, R6 ;  /* 0x000000ffff927224 */ /* 0x000fe400078e0006 */
[----:B------:R-:W-:Y:S02]  /*a0b0*/  IMAD.MOV.U32 R147, RZ, RZ, R5 ;  /* 0x000000ffff937224 */ /* 0x000fe400078e0005 */
        /* <DEDUP_REMOVED lines=147> */
[----:B------:R-:W-:-:S03]  /*a9f0*/  IMAD.MOV.U32 R47, RZ, RZ, R235 ;  /* 0x000000ffff2f7224 */ /* 0x000fc600078e00eb */
[----:B------:R-:W-:Y:S04]  /*aa00*/  STL.64 [R1+0xb68], R52 ;  /* 0x000b683401007387 */ /* 0x000fe80000100a00 */
[----:B------:R-:W-:Y:S04]  /*aa10*/  STL.64 [R1+0xb60], R50 ;  /* 0x000b603201007387 */ /* 0x000fe80000100a00 */
        /* <DEDUP_REMOVED lines=77> */
[----:B------:R-:W-:Y:S01]  /*aef0*/  UMOV UR14, UR10 ;  /* 0x0000000a000e7c82 */ /* 0x000fe20008000000 */
[----:B------:R-:W-:Y:S01]  /*af00*/  UMOV UR15, UR11 ;  /* 0x0000000b000f7c82 */ /* 0x000fe20008000000 */
        /* <DEDUP_REMOVED lines=14> */
[----:B------:R-:W-:Y:S01]  /*aff0*/  STL.64 [R1+0x248], R42 ;  /* 0x0002482a01007387 */ /* 0x000fe20000100a00 */
[----:B------:R-:W-:-:S03]  /*b000*/  IMAD.MOV.U32 R9, RZ, RZ, R148 ;  /* 0x000000ffff097224 */ /* 0x000fc600078e0094 */
[----:B------:R-:W-:Y:S01]  /*b010*/  STL.64 [R1+0x250], R44 ;  /* 0x0002502c01007387 */ /* 0x000fe20000100a00 */
[----:B------:R-:W-:-:S03]  /*b020*/  IMAD.MOV.U32 R8, RZ, RZ, R149 ;  /* 0x000000ffff087224 */ /* 0x000fc600078e0095 */
[----:B------:R0:W-:Y:S01]  /*b030*/  STL [R1+0x258], R46 ;  /* 0x0002582e01007387 */ /* 0x0001e20000100800 */
[----:B------:R-:W-:Y:S02]  /*b040*/  IMAD.MOV.U32 R11, RZ, RZ, R146 ;  /* 0x000000ffff0b7224 */ /* 0x000fe400078e0092 */
        /* <DEDUP_REMOVED lines=500> */
[----:B------:R-:W-:Y:S01]  /*cf90*/  UMOV UR8, UR12 ;  /* 0x0000000c00087c82 */ /* 0x000fe20008000000 */
[----:B------:R-:W-:Y:S01]  /*cfa0*/  IMAD.MOV.U32 R133, RZ, RZ, R19 ;  /* 0x000000ffff857224 */ /* 0x000fe200078e0013 */
[----:B------:R-:W-:Y:S01]  /*cfb0*/  UMOV UR9, UR13 ;  /* 0x0000000d00097c82 */ /* 0x000fe20008000000 */
        /* <DEDUP_REMOVED lines=29> */
[----:B------:R-:W-:-:S03]  /*d190*/  IMAD.MOV.U32 R235, RZ, RZ, R5 ;  /* 0x000000ffffeb7224 */ /* 0x000fc600078e0005 */
[----:B------:R0:W5:Y:S03]  /*d1a0*/  LDL.LU R0, [R1+0x6c8] ;  /* 0x0006c80001007983 */ /* 0x0001660000300800 */
        /* <DEDUP_REMOVED lines=92> */
[----:B------:R-:W-:Y:S01]  /*d770*/  BPT.TRAP 0x1 ;  /* 0x000000040000795c */ /* 0x000fe20000300000 */
.L_x_27:
[----:B------:R-:W2:Y:S01]  /*d780*/  LDL R7, [R1+0x600] ;  /* 0x0006000001077983 */ /* 0x000ea20000100800 */
[----:B-----5:R-:W-:-:S13]  /*d790*/  ISETP.NE.AND P1, PT, R19, RZ, PT ;  /* 0x000000ff1300720c */ /* 0x020fda0003f25270 */
[----:B------:R-:W-:-:S05]  /*d7a0*/  @P1 LEA R5, R0, UR41, 0x3 ;  /* 0x0000002900051c11 */ /* 0x000fca000f8e18ff */
[----:B------:R-:W-:-:S05]  /*d7b0*/  @P1 VIADD R5, R5, 0x28 ;  /* 0x0000002805051836 */ /* 0x000fca0000000000 */
[----:B------:R-:W-:-:S04]  /*d7c0*/  @P1 PRMT R5, R165, 0x654, R5 ;  /* 0x00000654a5051816 */ /* 0x000fc80000000005 */
[----:B------:R1:W-:Y:S01]  /*d7d0*/  @P1 SYNCS.ARRIVE.TRANS64.RED.A1T0 RZ, [R5+URZ], RZ ;  /* 0x000000ff05ff19a7 */ /* 0x0003e2000810043f */
[----:B--2---:R-:W-:-:S13]  /*d7e0*/  ISETP.GT.U32.AND P1, PT, R7, 0x1, PT ;  /* 0x000000010700780c */ /* 0x004fda0003f24070 */
[----:B-1----:R-:W-:Y:S05]  /*d7f0*/  @P1 BRA `(.L_x_28) ;  /* 0x0000000000041947 */ /* 0x002fea0003800000 */
[----:B------:R-:W-:Y:S01]  /*d800*/  BPT.TRAP 0x1 ;  /* 0x000000040000795c */ /* 0x000fe20000300000 */
.L_x_28:
[----:B------:R-:W-:Y:S01]  /*d810*/  UIADD3 UR6, UR6, 0x1, URZ ;  /* 0x0000000106067890 */ /* 0x000fe2000fffe03f */
[C---:B------:R-:W-:Y:S01]  /*d820*/  ISETP.GT.AND P2, PT, R3.reuse, 0x1, PT ;  /* 0x000000010300780c */ /* 0x040fe20003f44270 */
[----:B------:R-:W-:Y:S02]  /*d830*/  VIADD R0, R0, 0x1 ;  /* 0x0000000100007836 */ /* 0x000fe40000000000 */
[----:B------:R-:W-:Y:S01]  /*d840*/  UISETP.NE.AND UP0, UPT, UR6, 0x5, UPT ;  /* 0x000000050600788c */ /* 0x000fe2000bf05270 */
[----:B------:R-:W-:Y:S02]  /*d850*/  VIADD R3, R3, 0xffffffff ;  /* 0xffffffff03037836 */ /* 0x000fe40000000000 */
[C---:B------:R-:W-:Y:S01]  /*d860*/  ISETP.NE.AND P1, PT, R0.reuse, 0x5, PT ;  /* 0x000000050000780c */ /* 0x040fe20003f25270 */
[----:B------:R-:W-:Y:S02]  /*d870*/  USEL UR7, URZ, 0x1, UP0 ;  /* 0x000000013f077887 */ /* 0x000fe40008000000 */
[----:B------:R-:W-:Y:S01]  /*d880*/  USEL UR6, UR6, URZ, UP0 ;  /* 0x0000003f06067287 */ /* 0x000fe20008000000 */
[----:B------:R-:W-:-:S03]  /*d890*/  SEL R0, R0, RZ, P1 ;  /* 0x000000ff00007207 */ /* 0x000fc60000800000 */
[----:B------:R-:W-:Y:S01]  /*d8a0*/  LOP3.LUT R4, R4, UR7, RZ, 0x3c, !PT ;  /* 0x0000000704047c12 */ /* 0x000fe2000f8e3cff */
[----:B------:R-:W-:Y:S07]  /*d8b0*/  @P2 BRA `(.L_x_29) ;  /* 0xffffff8c00fc2947 */ /* 0x000fee000383ffff */
.L_x_22:
[----:B------:R-:W1:Y:S02]  /*d8c0*/  LDC R0, c[0x0][0x28c] ;  /* 0x0000a300ff007b82 */ /* 0x000e640000000800 */
[----:B-1----:R-:W-:-:S13]  /*d8d0*/  ISETP.GE.AND P1, PT, R0, 0x1, PT ;  /* 0x000000010000780c */ /* 0x002fda0003f26270 */
[----:B------:R-:W-:Y:S05]  /*d8e0*/  @!P1 BRA `(.L_x_30) ;  /* 0x00000000003c9947 */ /* 0x000fea0003800000 */
[----:B------:R-:W-:Y:S05]  /*d8f0*/  @!P0 BRA `(.L_x_31) ;  /* 0x0000000000048947 */ /* 0x000fea0003800000 */
[----:B------:R-:W-:Y:S01]  /*d900*/  BPT.TRAP 0x1 ;  /* 0x000000040000795c */ /* 0x000fe20000300000 */
.L_x_31:
[----:B------:R-:W2:Y:S01]  /*d910*/  LDL R3, [R1+0x600] ;  /* 0x0006000001037983 */ /* 0x000ea20000100800 */
[----:B-----5:R-:W-:-:S13]  /*d920*/  ISETP.NE.AND P0, PT, R19, RZ, PT ;  /* 0x000000ff1300720c */ /* 0x020fda0003f05270 */
[----:B------:R-:W-:-:S04]  /*d930*/  @P0 VIADD R6, R6, UR39 ;  /* 0x0000002706060c36 */ /* 0x000fc80008000000 */
[----:B------:R-:W-:-:S05]  /*d940*/  @P0 IMAD.WIDE.U32 R4, R6, -0x33333333, RZ ;  /* 0xcccccccd06040825 */ /* 0x000fca00078e00ff */
[----:B------:R-:W-:-:S05]  /*d950*/  @P0 SHF.R.U32.HI R0, RZ, 0x2, R5 ;  /* 0x00000002ff000819 */ /* 0x000fca0000011605 */
[----:B------:R-:W-:-:S05]  /*d960*/  @P0 IMAD R0, R0, -0x5, R6 ;  /* 0xfffffffb00000824 */ /* 0x000fca00078e0206 */
[----:B------:R-:W-:-:S05]  /*d970*/  @P0 LEA R0, R0, UR41, 0x3 ;  /* 0x0000002900000c11 */ /* 0x000fca000f8e18ff */
[----:B------:R-:W-:-:S05]  /*d980*/  @P0 VIADD R0, R0, 0x28 ;  /* 0x0000002800000836 */ /* 0x000fca0000000000 */
[----:B------:R-:W-:-:S04]  /*d990*/  @P0 PRMT R0, R165, 0x654, R0 ;  /* 0x00000654a5000816 */ /* 0x000fc80000000000 */
[----:B------:R1:W-:Y:S01]  /*d9a0*/  @P0 SYNCS.ARRIVE.TRANS64.RED.A1T0 RZ, [R0+URZ], RZ ;  /* 0x000000ff00ff09a7 */ /* 0x0003e2000810043f */
[----:B--2---:R-:W-:-:S13]  /*d9b0*/  ISETP.GT.U32.AND P0, PT, R3, 0x1, PT ;  /* 0x000000010300780c */ /* 0x004fda0003f04070 */
[----:B-1----:R-:W-:Y:S05]  /*d9c0*/  @P0 BRA `(.L_x_30) ;  /* 0x0000000000040947 */ /* 0x002fea0003800000 */
[----:B------:R-:W-:Y:S01]  /*d9d0*/  BPT.TRAP 0x1 ;  /* 0x000000040000795c */ /* 0x000fe20000300000 */
.L_x_30:
[----:B-----5:R-:W1:Y:S01]  /*d9e0*/  S2R R6, SR_TID.X ;  /* 0x0000000000067919 */ /* 0x020e620000002100 */
[----:B------:R-:W2:Y:S01]  /*d9f0*/  LDC R5, c[0x0][0x288] ;  /* 0x0000a200ff057b82 */ /* 0x000ea20000000800 */
[----:B------:R-:W-:Y:S01]  /*da00*/  ULDC.64 UR4, c[0x0][0x5d0] ;  /* 0x0001740000047ab9 */ /* 0x000fe20000000a00 */
[----:B------:R-:W-:Y:S01]  /*da10*/  UIADD3 UR39, UR40, UR39, URZ ;  /* 0x0000002728277290 */ /* 0x000fe2000fffe03f */
[----:B0-----:R-:W-:Y:S01]  /*da20*/  IMAD.MOV.U32 R172, RZ, RZ, -0x1 ;  /* 0xffffffffffac7424 */ /* 0x001fe200078e00ff */
[----:B------:R-:W-:Y:S02]  /*da30*/  UISETP.GE.U32.AND UP1, UPT, UR40, 0x5, UPT ;  /* 0x000000052800788c */ /* 0x000fe4000bf26070 */
[----:B------:R-:W-:-:S04]  /*da40*/  UISETP.GT.U32.AND UP0, UPT, UR39, 0x4, UPT ;  /* 0x000000042700788c */ /* 0x000fc8000bf04070 */
[----:B------:R-:W-:-:S04]  /*da50*/  UISETP.LT.U32.AND UP0, UPT, UR40, 0x5, UP0 ;  /* 0x000000052800788c */ /* 0x000fc80008701070 */
[----:B------:R-:W-:-:S04]  /*da60*/  USEL UR6, URZ, 0x1, !UP0 ;  /* 0x000000013f067887 */ /* 0x000fc8000c000000 */
[----:B------:R-:W-:Y:S01]  /*da70*/  ULOP3.LUT UR38, UR38, UR6, URZ, 0x3c, !UPT ;  /* 0x0000000626267292 */ /* 0x000fe2000f8e3c3f */
[--C-:B-1----:R-:W-:Y:S01]  /*da80*/  SHF.R.U32.HI R8, RZ, 0x7, R6.reuse ;  /* 0x00000007ff087819 */ /* 0x102fe20000011606 */
[----:B------:R-:W-:Y:S01]  /*da90*/  IMAD.SHL.U32 R152, R6, 0x2, RZ ;  /* 0x0000000206987824 */ /* 0x000fe200078e00ff */
[----:B------:R-:W-:Y:S02]  /*daa0*/  SHF.R.U32.HI R3, RZ, 0x2, R6 ;  /* 0x00000002ff037819 */ /* 0x000fe40000011606 */
[----:B------:R-:W-:Y:S02]  /*dab0*/  LOP3.LUT R8, R8, 0x1, RZ, 0xc0, !PT ;  /* 0x0000000108087812 */ /* 0x000fe400078ec0ff */
[----:B------:R-:W-:Y:S02]  /*dac0*/  LOP3.LUT R11, R6, 0x60, RZ, 0xc0, !PT ;  /* 0x00000060060b7812 */ /* 0x000fe400078ec0ff */
[----:B------:R-:W-:Y:S01]  /*dad0*/  LOP3.LUT R3, R3, 0x7, RZ, 0xc0, !PT ;  /* 0x0000000703037812 */ /* 0x000fe200078ec0ff */
[----:B------:R-:W-:Y:S01]  /*dae0*/  IMAD.SHL.U32 R10, R8, 0x40, RZ ;  /* 0x00000040080a7824 */ /* 0x000fe200078e00ff */
[----:B------:R-:W-:-:S02]  /*daf0*/  SHF.R.U32.HI R11, RZ, 0x1, R11 ;  /* 0x00000001ff0b7819 */ /* 0x000fc4000001160b */
[----:B------:R-:W-:Y:S02]  /*db00*/  LOP3.LUT R4, R6, 0x3, RZ, 0xc0, !PT ;  /* 0x0000000306047812 */ /* 0x000fe400078ec0ff */
[-CC-:B------:R-:W-:Y:S02]  /*db10*/  IADD3 R0, RZ, -R11.reuse, -R3.reuse ;  /* 0x8000000bff007210 */ /* 0x180fe40007ffe803 */
[----:B------:R-:W-:Y:S01]  /*db20*/  LOP3.LUT R10, R10, 0x40, R3, 0xe2, !PT ;  /* 0x000000400a0a7812 */ /* 0x000fe200078ee203 */
[----:B------:R-:W-:Y:S02]  /*db30*/  IMAD.SHL.U32 R3, R23, 0x200, RZ ;  /* 0x0000020017037824 */ /* 0x000fe400078e00ff */
[----:B--2---:R-:W-:Y:S01]  /*db40*/  IMAD R4, R4, -0x2, R5 ;  /* 0xfffffffe04047824 */ /* 0x004fe200078e0205 */
[----:B------:R-:W-:Y:S01]  /*db50*/  LOP3.LUT R10, R10, R11, RZ, 0xfc, !PT ;  /* 0x0000000b0a0a7212 */ /* 0x000fe200078efcff */
[----:B------:R-:W-:Y:S01]  /*db60*/  IMAD R8, R8, -0x40, R0 ;  /* 0xffffffc008087824 */ /* 0x000fe200078e0200 */
[C---:B------:R-:W-:Y:S01]  /*db70*/  ISETP.GE.AND P0, PT, R3.reuse, R5, PT ;  /* 0x000000050300720c */ /* 0x040fe20003f06270 */
[----:B------:R-:W-:Y:S01]  /*db80*/  IMAD.MOV.U32 R11, RZ, RZ, RZ ;  /* 0x000000ffff0b7224 */ /* 0x000fe200078e00ff */
[----:B------:R-:W-:Y:S01]  /*db90*/  LOP3.LUT R152, R3, 0x6, R152, 0xf8, !PT ;  /* 0x0000000603987812 */ /* 0x000fe200078ef898 */
[----:B------:R-:W-:Y:S01]  /*dba0*/  IMAD.IADD R3, R4, 0x1, -R3 ;  /* 0x0000000104037824 */ /* 0x000fe200078e0a03 */
[----:B------:R-:W-:Y:S01]  /*dbb0*/  SHF.R.S32.HI R5, RZ, 0x1f, R160 ;  /* 0x0000001fff057819 */ /* 0x000fe200000114a0 */
[C---:B------:R-:W-:Y:S01]  /*dbc0*/  IMAD R4, R22.reuse, 0xc0, RZ ;  /* 0x000000c016047824 */ /* 0x040fe200078e02ff */
[----:B------:R-:W-:Y:S01]  /*dbd0*/  SHF.R.S32.HI R153, RZ, 0x1f, R152 ;  /* 0x0000001fff997819 */ /* 0x000fe20000011498 */
[----:B------:R-:W-:-:S04]  /*dbe0*/  IMAD.WIDE R10, R22, 0xc0, R10 ;  /* 0x000000c0160a7825 */ /* 0x000fc800078e020a */
[----:B------:R-:W-:Y:S02]  /*dbf0*/  IMAD R0, R5, UR4, RZ ;  /* 0x0000000405007c24 */ /* 0x000fe4000f8e02ff */
[----:B------:R-:W-:Y:S01]  /*dc00*/  IMAD.WIDE.U32 R6, R160, UR4, R152 ;  /* 0x00000004a0067c25 */ /* 0x000fe2000f8e0098 */
[----:B------:R-:W-:Y:S02]  /*dc10*/  ULDC UR4, c[0x0][0x284] ;  /* 0x0000a10000047ab9 */ /* 0x000fe40000000800 */
[----:B------:R-:W-:Y:S01]  /*dc20*/  ISETP.GE.OR P0, PT, R4, UR4, P0 ;  /* 0x0000000404007c0c */ /* 0x000fe20008706670 */
[----:B------:R-:W-:-:S04]  /*dc30*/  IMAD R0, R160, UR5, R0 ;  /* 0x00000005a0007c24 */ /* 0x000fc8000f8e0200 */
[----:B------:R-:W-:Y:S01]  /*dc40*/  IMAD.IADD R7, R7, 0x1, R0 ;  /* 0x0000000107077824 */ /* 0x000fe200078e0200 */
[----:B------:R-:W-:Y:S01]  /*dc50*/  IADD3 R0, -R4, UR4, R8 ;  /* 0x0000000404007c10 */ /* 0x000fe2000fffe108 */
[----:B------:R-:W-:-:S04]  /*dc60*/  UIMAD.WIDE.U32 UR4, UR39, -0x33333333, URZ ;  /* 0xcccccccd270478a5 */ /* 0x000fc8000f8e003f */
[----:B------:R-:W-:-:S04]  /*dc70*/  USHF.R.U32.HI UR4, URZ, 0x2, UR5 ;  /* 0x000000023f047899 */ /* 0x000fc80008011605 */
[----:B------:R-:W-:Y:S02]  /*dc80*/  UIMAD UR39, UR4, -0x5, UR39 ;  /* 0xfffffffb042778a4 */ /* 0x000fe4000f8e0227 */
[----:B------:R-:W-:Y:S01]  /*dc90*/  @UP1 ULOP3.LUT UR38, UR38, 0x1, UR4, 0x78, !UPT ;  /* 0x0000000126261892 */ /* 0x000fe2000f8e7804 */
[----:B------:R-:W-:Y:S11]  /*dca0*/  @P0 BRA `(.L_x_32) ;  /* 0x0000023400100947 */ /* 0x000ff60003800000 */
[----:B------:R-:W0:Y:S01]  /*dcb0*/  LDC.64 R20, c[0x0][0x5c8] ;  /* 0x00017200ff147b82 */ /* 0x000e220000000a00 */
[----:B------:R-:W-:Y:S01]  /*dcc0*/  FSETP.NEU.AND P0, PT, R16, RZ, PT ;  /* 0x000000ff1000720b */ /* 0x000fe20003f0d000 */
[----:B------:R-:W-:Y:S01]  /*dcd0*/  BSSY B0, `(.L_x_32) ;  /* 0x0002341000007945 */ /* 0x000fe20003800000 */
[----:B------:R-:W-:-:S04]  /*dce0*/  ISETP.GT.AND P5, PT, R3, RZ, PT ;  /* 0x000000ff0300720c */ /* 0x000fc80003fa4270 */
[----:B------:R-:W-:Y:S01]  /*dcf0*/  ISETP.GT.AND P1, PT, R0, RZ, P5 ;  /* 0x000000ff0000720c */ /* 0x000fe20002f24270 */
[-C--:B0-----:R-:W-:Y:S02]  /*dd00*/  IMAD R14, R11, R20.reuse, RZ ;  /* 0x000000140b0e7224 */ /* 0x081fe400078e02ff */
[----:B------:R-:W-:-:S04]  /*dd10*/  IMAD.WIDE.U32 R6, R10, R20, R6 ;  /* 0x000000140a067225 */ /* 0x000fc800078e0006 */
[----:B------:R-:W-:-:S04]  /*dd20*/  IMAD R14, R10, R21, R14 ;  /* 0x000000150a0e7224 */ /* 0x000fc800078e020e */
[----:B------:R-:W-:Y:S01]  /*dd30*/  IMAD.IADD R14, R7, 0x1, R14 ;  /* 0x00000001070e7824 */ /* 0x000fe200078e020e */
[----:B------:R-:W-:Y:S06]  /*dd40*/  @!P0 BRA `(.L_x_33) ;  /* 0x00000180000c8947 */ /* 0x000fec0003800000 */
[----:B------:R-:W0:Y:S01]  /*dd50*/  LDC.64 R156, c[0x0][0x5b8] ;  /* 0x00016e00ff9c7b82 */ /* 0x000e220000000a00 */
[----:B------:R-:W2:Y:S01]  /*dd60*/  LDL.LU R15, [R1+0x400] ;  /* 0x00040000010f7983 */ /* 0x000ea20000300800 */
[----:B------:R-:W-:-:S06]  /*dd70*/  ULDC.64 UR4, c[0x0][0x5c0] ;  /* 0x0001700000047ab9 */ /* 0x000fcc0000000a00 */
[----:B------:R-:W1:Y:S08]  /*dd80*/  LDC.64 R8, c[0x0][0x5b0] ;  /* 0x00016c00ff087b82 */ /* 0x000e700000000a00 */
[----:B------:R-:W3:Y:S01]  /*dd90*/  LDC.64 R22, c[0x0][0x5a8] ;  /* 0x00016a00ff167b82 */ /* 0x000ee20000000a00 */
[-C--:B0-----:R-:W-:Y:S02]  /*dda0*/  IMAD R161, R5, R156.reuse, RZ ;  /* 0x0000009c05a17224 */ /* 0x081fe400078e02ff */
[----:B------:R-:W-:-:S04]  /*ddb0*/  IMAD.WIDE.U32 R158, R160, R156, R152 ;  /* 0x0000009ca09e7225 */ /* 0x000fc800078e0098 */
[----:B------:R-:W-:Y:S02]  /*ddc0*/  IMAD R161, R160, R157, R161 ;  /* 0x0000009da0a17224 */ /* 0x000fe400078e02a1 */
[-C--:B-1----:R-:W-:Y:S02]  /*ddd0*/  IMAD R164, R11, R8.reuse, RZ ;  /* 0x000000080ba47224 */ /* 0x082fe400078e02ff */
[----:B------:R-:W-:Y:S02]  /*dde0*/  IMAD.IADD R155, R159, 0x1, R161 ;  /* 0x000000019f9b7824 */ /* 0x000fe400078e02a1 */
[----:B------:R-:W-:Y:S02]  /*ddf0*/  IMAD.MOV.U32 R154, RZ, RZ, R158 ;  /* 0x000000ffff9a7224 */ /* 0x000fe400078e009e */
[C---:B------:R-:W-:Y:S02]  /*de00*/  IMAD R164, R10.reuse, R9, R164 ;  /* 0x000000090aa47224 */ /* 0x040fe400078e02a4 */
[----:B------:R-:W-:-:S04]  /*de10*/  IMAD.WIDE.U32 R4, R10, R8, R154 ;  /* 0x000000080a047225 */ /* 0x000fc800078e009a */
[----:B------:R-:W-:Y:S01]  /*de20*/  IMAD.IADD R5, R5, 0x1, R164 ;  /* 0x0000000105057824 */ /* 0x000fe200078e02a4 */
[----:B---3--:R-:W-:-:S04]  /*de30*/  LEA R12, P0, R4, R22, 0x1 ;  /* 0x00000016040c7211 */ /* 0x008fc800078008ff */
[----:B------:R-:W-:-:S05]  /*de40*/  LEA.HI.X R13, R4, R23, R5, 0x1, P0 ;  /* 0x00000017040d7211 */ /* 0x000fca00000f0c05 */
[----:B------:R-:W3:Y:S01]  /*de50*/  @P1 LDG.E.LTC128B.U16 R157, desc[UR36][R12.64] ;  /* 0x000000240c9d1981 */ /* 0x000ee2000c1e1520 */
[----:B------:R-:W-:Y:S01]  /*de60*/  ISETP.GT.AND P3, PT, R3, 0x1, PT ;  /* 0x000000010300780c */ /* 0x000fe20003f64270 */
[----:B------:R-:W-:Y:S01]  /*de70*/  BSSY B1, `(.L_x_34) ;  /* 0x0000013000017945 */ /* 0x000fe20003800000 */
[----:B------:R-:W-:-:S11]  /*de80*/  LOP3.LUT R17, R17, 0xfffffffd, RZ, 0xc0, !PT ;  /* 0xfffffffd11117812 */ /* 0x000fd600078ec0ff */
[----:B------:R-:W-:Y:S01]  /*de90*/  @P3 LOP3.LUT R17, R17, 0x2, RZ, 0xfc, !PT ;  /* 0x0000000211113812 */ /* 0x000fe200078efcff */
[----:B---3--:R-:W-:-:S04]  /*dea0*/  IMAD.U32 R4, R157, 0x10000, RZ ;  /* 0x000100009d047824 */ /* 0x008fc800078e00ff */
[----:B------:R-:W-:-:S04]  /*deb0*/  FMUL R4, R4, R16 ;  /* 0x0000001004047220 */ /* 0x000fc80000400000 */
[----:B--2---:R-:W-:Y:S01]  /*dec0*/  FFMA R7, R15, R2, R4 ;  /* 0x000000020f077223 */ /* 0x004fe20000000004 */
[----:B------:R-:W-:-:S04]  /*ded0*/  LEA R4, P0, R6, UR4, 0x1 ;  /* 0x0000000406047c11 */ /* 0x000fc8000f8008ff */
[----:B------:R-:W-:Y:S02]  /*dee0*/  LEA.HI.X R5, R6, UR5, R14, 0x1, P0 ;  /* 0x0000000506057c11 */ /* 0x000fe400080f0c0e */
[----:B------:R-:W-:-:S05]  /*def0*/  F2FP.BF16.F32.PACK_AB R6, RZ, R7 ;  /* 0x00000007ff06723e */ /* 0x000fca00000010ff */
[----:B------:R0:W-:Y:S02]  /*df00*/  @P1 STG.E.U16 desc[UR36][R4.64], R6 ;  /* 0x0000000604001986 */ /* 0x0001e4000c101524 */
[----:B0-----:R-:W-:-:S04]  /*df10*/  IMAD.WIDE.U32 R6, R10, R8, R152 ;  /* 0x000000080a067225 */ /* 0x001fc800078e0098 */
[----:B------:R-:W-:Y:S02]  /*df20*/  IMAD.IADD R7, R164, 0x1, R7 ;  /* 0x00000001a4077824 */ /* 0x000fe400078e0207 */
[----:B------:R-:W-:-:S04]  /*df30*/  IMAD.WIDE.U32 R6, R160, R156, R6 ;  /* 0x0000009ca0067225 */ /* 0x000fc800078e0006 */
[----:B------:R-:W-:Y:S01]  /*df40*/  IMAD.IADD R7, R161, 0x1, R7 ;  /* 0x00000001a1077824 */ /* 0x000fe200078e0207 */
[----:B------:R-:W-:-:S04]  /*df50*/  LEA R14, P0, R6, R22, 0x1 ;  /* 0x00000016060e7211 */ /* 0x000fc800078008ff */
[----:B------:R-:W-:Y:S02]  /*df60*/  LEA.HI.X R15, R6, R23, R7, 0x1, P0 ;  /* 0x00000017060f7211 */ /* 0x000fe400000f0c07 */
[----:B------:R-:W-:-:S13]  /*df70*/  ISETP.GT.AND P0, PT, R0, RZ, P3 ;  /* 0x000000ff0000720c */ /* 0x000fda0001f04270 */
[----:B------:R-:W-:Y:S05]  /*df80*/  @!P0 BRA `(.L_x_35) ;  /* 0x0000000000048947 */ /* 0x000fea0003800000 */
[----:B------:R0:W5:Y:S02]  /*df90*/  LDG.E.LTC128B.U16 R157, desc[UR36][R14.64+0x2] ;  /* 0x000002240e9d7981 */ /* 0x000164000c1e1520 */
.L_x_35:
[----:B------:R-:W-:Y:S05]  /*dfa0*/  BSYNC B1 ;  /* 0x0000000000017941 */ /* 0x000fea0003800000 */
.L_x_34:
[----:B------:R-:W2:Y:S01]  /*dfb0*/  LDL.LU R7, [R1+0x404] ;  /* 0x0004040001077983 */ /* 0x000ea20000300800 */
[----:B-----5:R-:W-:Y:S01]  /*dfc0*/  IMAD.U32 R6, R157, 0x10000, RZ ;  /* 0x000100009d067824 */ /* 0x020fe200078e00ff */
[C---:B------:R-:W-:Y:S01]  /*dfd0*/  SHF.L.U64.HI R163, R8.reuse, 0x3, R9 ;  /* 0x0000000308a37819 */ /* 0x040fe20000010209 */
[----:B------:R-:W-:Y:S01]  /*dfe0*/  IMAD.SHL.U32 R162, R8, 0x8, RZ ;  /* 0x0000000808a27824 */ /* 0x000fe200078e00ff */
[----:B------:R-:W3:Y:S01]  /*dff0*/  LDL.LU R166, [R1+0x408] ;  /* 0x0004080001a67983 */ /* 0x000ee20000300800 */
[----:B------:R-:W-:-:S04]  /*e000*/  FMUL R6, R6, R16 ;  /* 0x0000001006067220 */ /* 0x000fc80000400000 */
[----:B--2---:R-:W-:-:S05]  /*e010*/  FFMA R6, R7, R2, R6 ;  /* 0x0000000207067223 */ /* 0x004fca0000000006 */
[----:B------:R-:W-:-:S05]  /*e020*/  F2FP.BF16.F32.PACK_AB R6, RZ, R6 ;  /* 0x00000006ff06723e */ /* 0x000fca00000010ff */
[----:B------:R1:W-:Y:S01]  /*e030*/  @P0 STG.E.U16 desc[UR36][R4.64+0x2], R6 ;  /* 0x0000020604000986 */ /* 0x0003e2000c101524 */
[----:B------:R-:W-:Y:S01]  /*e040*/  ISETP.GT.AND P0, PT, R0, 0x8, P5 ;  /* 0x000000080000780c */ /* 0x000fe20002f04270 */
[----:B-1----:R-:W-:-:S04]  /*e050*/  IMAD.WIDE.U32 R6, R10, R8, R162 ;  /* 0x000000080a067225 */ /* 0x002fc800078e00a2 */
[----:B------:R-:W-:Y:S01]  /*e060*/  IMAD.IADD R164, R164, 0x1, R7 ;  /* 0x00000001a4a47824 */ /* 0x000fe200078e0207 */
[----:B------:R-:W-:-:S05]  /*e070*/  IADD3 R7, P1, R158, R6, RZ ;  /* 0x000000069e077210 */ /* 0x000fca0007f3e0ff */
[----:B------:R-:W-:Y:S01]  /*e080*/  IMAD.X R13, R164, 0x1, R155, P1 ;  /* 0x00000001a40d7824 */ /* 0x000fe200008e069b */
[----:B------:R-:W-:-:S04]  /*e090*/  LEA R12, P1, R7, R22, 0x1 ;  /* 0x00000016070c7211 */ /* 0x000fc800078208ff */
[----:B------:R-:W-:-:S05]  /*e0a0*/  LEA.HI.X R13, R7, R23, R13, 0x1, P1 ;  /* 0x00000017070d7211 */ /* 0x000fca00008f0c0d */
[----:B------:R-:W2:Y:S01]  /*e0b0*/  @P0 LDG.E.LTC128B.U16 R157, desc[UR36][R12.64] ;  /* 0x000000240c9d0981 */ /* 0x000ea2000c1e1520 */
[----:B------:R-:W-:Y:S01]  /*e0c0*/  IADD3 R6, P1, R152, R6, RZ ;  /* 0x0000000698067210 */ /* 0x000fe20007f3e0ff */
[C---:B------:R-:W-:Y:S01]  /*e0d0*/  IMAD.SHL.U32 R170, R20.reuse, 0x10, RZ ;  /* 0x0000001014aa7824 */ /* 0x040fe200078e00ff */
[----:B------:R-:W-:Y:S01]  /*e0e0*/  SHF.L.U64.HI R171, R20, 0x4, R21 ;  /* 0x0000000414ab7819 */ /* 0x000fe20000010215 */
[----:B------:R-:W-:Y:S02]  /*e0f0*/  BSSY B1, `(.L_x_36) ;  /* 0x0000011000017945 */ /* 0x000fe40003800000 */
[----:B------:R-:W-:Y:S02]  /*e100*/  IMAD.X R7, R153, 0x1, R164, P1 ;  /* 0x0000000199077824 */ /* 0x000fe400008e06a4 */
[----:B------:R-:W-:-:S04]  /*e110*/  IMAD.WIDE.U32 R6, R160, R156, R6 ;  /* 0x0000009ca0067225 */ /* 0x000fc800078e0006 */
[----:B------:R-:W-:Y:S02]  /*e120*/  IMAD.IADD R7, R161, 0x1, R7 ;  /* 0x00000001a1077824 */ /* 0x000fe400078e0207 */
[----:B--2---:R-:W-:-:S04]  /*e130*/  IMAD.U32 R12, R157, 0x10000, RZ ;  /* 0x000100009d0c7824 */ /* 0x004fc800078e00ff */
[----:B------:R-:W-:-:S04]  /*e140*/  FMUL R12, R12, R16 ;  /* 0x000000100c0c7220 */ /* 0x000fc80000400000 */
[----:B---3--:R-:W-:Y:S01]  /*e150*/  FFMA R164, R166, R2, R12 ;  /* 0x00000002a6a47223 */ /* 0x008fe2000000000c */
[----:B------:R-:W-:-:S04]  /*e160*/  LEA R12, P1, R6, R22, 0x1 ;  /* 0x00000016060c7211 */ /* 0x000fc800078208ff */
[----:B------:R-:W-:Y:S02]  /*e170*/  LEA.HI.X R13, R6, R23, R7, 0x1, P1 ;  /* 0x00000017060d7211 */ /* 0x000fe400008f0c07 */
[----:B------:R-:W-:Y:S02]  /*e180*/  F2FP.BF16.F32.PACK_AB R7, RZ, R164 ;  /* 0x000000a4ff07723e */ /* 0x000fe400000010ff */
[----:B------:R-:W-:Y:S02]  /*e190*/  IADD3 R6, P2, R170, R4, RZ ;  /* 0x00000004aa067210 */ /* 0x000fe40007f5e0ff */
[----:B------:R-:W-:Y:S02]  /*e1a0*/  PRMT R164, R7, 0x7610, R164 ;  /* 0x0000761007a47816 */ /* 0x000fe400000000a4 */
[----:B------:R-:W-:Y:S01]  /*e1b0*/  ISETP.GT.AND P1, PT, R0, 0x8, P3 ;  /* 0x000000080000780c */ /* 0x000fe20001f24270 */
[----:B------:R-:W-:-:S05]  /*e1c0*/  IMAD.X R7, R171, 0x1, R5, P2 ;  /* 0x00000001ab077824 */ /* 0x000fca00010e0605 */
[----:B------:R1:W-:Y:S07]  /*e1d0*/  @P0 STG.E.U16 desc[UR36][R6.64], R164 ;  /* 0x000000a406000986 */ /* 0x0003ee000c101524 */
[----:B------:R-:W-:Y:S05]  /*e1e0*/  @!P1 BRA `(.L_x_37) ;  /* 0x0000000000049947 */ /* 0x000fea0003800000 */
[----:B------:R2:W5:Y:S02]  /*e1f0*/  LDG.E.LTC128B.U16 R157, desc[UR36][R12.64+0x2] ;  /* 0x000002240c9d7981 */ /* 0x000564000c1e1520 */
.L_x_37:
[----:B------:R-:W-:Y:S05]  /*e200*/  BSYNC B1 ;  /* 0x0000000000017941 */ /* 0x000fea0003800000 */
.L_x_36:
[----:B------:R-:W3:Y:S01]  /*e210*/  LDL.LU R166, [R1+0x40c] ;  /* 0x00040c0001a67983 */ /* 0x000ee20000300800 */
[----:B-1---5:R-:W-:Y:S01]  /*e220*/  IMAD.U32 R164, R157, 0x10000, RZ ;  /* 0x000100009da47824 */ /* 0x022fe200078e00ff */
[----:B------:R-:W-:Y:S01]  /*e230*/  ISETP.GT.AND P3, PT, R3, 0x8, PT ;  /* 0x000000080300780c */ /* 0x000fe20003f64270 */
[----:B------:R-:W-:Y:S01]  /*e240*/  BSSY B1, `(.L_x_38) ;  /* 0x000000a000017945 */ /* 0x000fe20003800000 */
[----:B------:R-:W-:Y:S01]  /*e250*/  LOP3.LUT R17, R17, 0xfffffffb, RZ, 0xc0, !PT ;  /* 0xfffffffb11117812 */ /* 0x000fe200078ec0ff */
[----:B------:R-:W-:Y:S01]  /*e260*/  FMUL R164, R164, R16 ;  /* 0x00000010a4a47220 */ /* 0x000fe20000400000 */
[----:B------:R-:W-:-:S09]  /*e270*/  ISETP.GT.AND P0, PT, R0, RZ, P3 ;  /* 0x000000ff0000720c */ /* 0x000fd20001f04270 */
[----:B------:R-:W-:Y:S01]  /*e280*/  @P3 LOP3.LUT R17, R17, 0x4, RZ, 0xfc, !PT ;  /* 0x0000000411113812 */ /* 0x000fe200078efcff */
[----:B---3--:R-:W-:-:S05]  /*e290*/  FFMA R164, R166, R2, R164 ;  /* 0x00000002a6a47223 */ /* 0x008fca00000000a4 */
[----:B------:R-:W-:-:S05]  /*e2a0*/  F2FP.BF16.F32.PACK_AB R164, RZ, R164 ;  /* 0x000000a4ffa4723e */ /* 0x000fca00000010ff */
[----:B------:R1:W-:Y:S01]  /*e2b0*/  @P1 STG.E.U16 desc[UR36][R6.64+0x2], R164 ;  /* 0x000002a406001986 */ /* 0x0003e2000c101524 */
[----:B------:R-:W-:Y:S05]  /*e2c0*/  @!P0 BRA `(.L_x_39) ;  /* 0x0000000000048947 */ /* 0x000fea0003800000 */
[----:B------:R3:W5:Y:S02]  /*e2d0*/  LDG.E.LTC128B.U16 R157, desc[UR36][R14.64+0x10] ;  /* 0x000010240e9d7981 */ /* 0x000764000c1e1520 */
.L_x_39:
[----:B------:R-:W-:Y:S05]  /*e2e0*/  BSYNC B1 ;  /* 0x0000000000017941 */ /* 0x000fea0003800000 */
.L_x_38:
[----:B------:R-:W4:Y:S01]  /*e2f0*/  LDL.LU R166, [R1+0x410] ;  /* 0x0004100001a67983 */ /* 0x000f220000300800 */
[----:B-1---5:R-:W-:Y:S01]  /*e300*/  IMAD.U32 R164, R157, 0x10000, RZ ;  /* 0x000100009da47824 */ /* 0x022fe200078e00ff */
[----:B------:R-:W-:Y:S01]  /*e310*/  ISETP.GT.AND P2, PT, R3, 0x9, PT ;  /* 0x000000090300780c */ /* 0x000fe20003f44270 */
[----:B------:R-:W-:Y:S01]  /*e320*/  BSSY B1, `(.L_x_40) ;  /* 0x000000a000017945 */ /* 0x000fe20003800000 */
[----:B------:R-:W-:Y:S01]  /*e330*/  LOP3.LUT R17, R17, 0xfffffff7, RZ, 0xc0, !PT ;  /* 0xfffffff711117812 */ /* 0x000fe200078ec0ff */
[----:B------:R-:W-:Y:S01]  /*e340*/  FMUL R164, R164, R16 ;  /* 0x00000010a4a47220 */ /* 0x000fe20000400000 */
[----:B------:R-:W-:-:S09]  /*e350*/  ISETP.GT.AND P1, PT, R0, RZ, P2 ;  /* 0x000000ff0000720c */ /* 0x000fd20001724270 */
[----:B------:R-:W-:Y:S01]  /*e360*/  @P2 LOP3.LUT R17, R17, 0x8, RZ, 0xfc, !PT ;  /* 0x0000000811112812 */ /* 0x000fe200078efcff */
[----:B----4-:R-:W-:-:S05]  /*e370*/  FFMA R164, R166, R2, R164 ;  /* 0x00000002a6a47223 */ /* 0x010fca00000000a4 */
[----:B------:R-:W-:-:S05]  /*e380*/  F2FP.BF16.F32.PACK_AB R164, RZ, R164 ;  /* 0x000000a4ffa4723e */ /* 0x000fca00000010ff */
[----:B------:R1:W-:Y:S01]  /*e390*/  @P0 STG.E.U16 desc[UR36][R4.64+0x10], R164 ;  /* 0x000010a404000986 */ /* 0x0003e2000c101524 */
[----:B------:R-:W-:Y:S05]  /*e3a0*/  @!P1 BRA `(.L_x_41) ;  /* 0x0000000000049947 */ /* 0x000fea0003800000 */
[----:B------:R4:W5:Y:S02]  /*e3b0*/  LDG.E.LTC128B.U16 R157, desc[UR36][R14.64+0x12] ;  /* 0x000012240e9d7981 */ /* 0x000964000c1e1520 */
.L_x_41:
[----:B------:R-:W-:Y:S05]  /*e3c0*/  BSYNC B1 ;  /* 0x0000000000017941 */ /* 0x000fea0003800000 */
.L_x_40:
[----:B------:R-:W2:Y:S01]  /*e3d0*/  LDL.LU R166, [R1+0x414] ;  /* 0x0004140001a67983 */ /* 0x000ea20000300800 */
[----:B-1---5:R-:W-:Y:S01]  /*e3e0*/  IMAD.U32 R164, R157, 0x10000, RZ ;  /* 0x000100009da47824 */ /* 0x022fe200078e00ff */
[----:B------:R-:W-:Y:S01]  /*e3f0*/  ISETP.GT.AND P0, PT, R0, 0x8, P3 ;  /* 0x000000080000780c */ /* 0x000fe20001f04270 */
[----:B------:R-:W-:Y:S02]  /*e400*/  BSSY B1, `(.L_x_42) ;  /* 0x0000007000017945 */ /* 0x000fe40003800000 */
[----:B------:R-:W-:-:S04]  /*e410*/  FMUL R164, R164, R16 ;  /* 0x00000010a4a47220 */ /* 0x000fc80000400000 */
[----:B--2---:R-:W-:-:S05]  /*e420*/  FFMA R164, R166, R2, R164 ;  /* 0x00000002a6a47223 */ /* 0x004fca00000000a4 */
[----:B------:R-:W-:-:S05]  /*e430*/  F2FP.BF16.F32.PACK_AB R164, RZ, R164 ;  /* 0x000000a4ffa4723e */ /* 0x000fca00000010ff */
[----:B------:R1:W-:Y:S01]  /*e440*/  @P1 STG.E.U16 desc[UR36][R4.64+0x12], R164 ;  /* 0x000012a404001986 */ /* 0x0003e2000c101524 */
[----:B------:R-:W-:Y:S05]  /*e450*/  @!P0 BRA `(.L_x_43) ;  /* 0x0000000000048947 */ /* 0x000fea0003800000 */
[----:B------:R2:W5:Y:S02]  /*e460*/  LDG.E.LTC128B.U16 R157, desc[UR36][R12.64+0x10] ;  /* 0x000010240c9d7981 */ /* 0x000564000c1e1520 */
.L_x_43:
[----:B------:R-:W-:Y:S05]  /*e470*/  BSYNC B1 ;  /* 0x0000000000017941 */ /* 0x000fea0003800000 */
.L_x_42:
[----:B------:R-:W3:Y:S01]  /*e480*/  LDL.LU R166, [R1+0x418] ;  /* 0x0004180001a67983 */ /* 0x000ee20000300800 */
[----:B-1---5:R-:W-:Y:S01]  /*e490*/  IMAD.U32 R164, R157, 0x10000, RZ ;  /* 0x000100009da47824 */ /* 0x022fe200078e00ff */
[----:B------:R-:W-:Y:S01]  /*e4a0*/  ISETP.GT.AND P1, PT, R0, 0x8, P2 ;  /* 0x000000080000780c */ /* 0x000fe20001724270 */
[----:B------:R-:W-:Y:S02]  /*e4b0*/  BSSY B1, `(.L_x_44) ;  /* 0x0000007000017945 */ /* 0x000fe40003800000 */
[----:B------:R-:W-:-:S04]  /*e4c0*/  FMUL R164, R164, R16 ;  /* 0x00000010a4a47220 */ /* 0x000fc80000400000 */
[----:B---3--:R-:W-:-:S05]  /*e4d0*/  FFMA R164, R166, R2, R164 ;  /* 0x00000002a6a47223 */ /* 0x008fca00000000a4 */
[----:B------:R-:W-:-:S05]  /*e4e0*/  F2FP.BF16.F32.PACK_AB R164, RZ, R164 ;  /* 0x000000a4ffa4723e */ /* 0x000fca00000010ff */
[----:B------:R1:W-:Y:S01]  /*e4f0*/  @P0 STG.E.U16 desc[UR36][R6.64+0x10], R164 ;  /* 0x000010a406000986 */ /* 0x0003e2000c101524 */
[----:B------:R-:W-:Y:S05]  /*e500*/  @!P1 BRA `(.L_x_45) ;  /* 0x0000000000049947 */ /* 0x000fea0003800000 */
[----:B------:R3:W5:Y:S02]  /*e510*/  LDG.E.LTC128B.U16 R157, desc[UR36][R12.64+0x12] ;  /* 0x000012240c9d7981 */ /* 0x000764000c1e1520 */
.L_x_45:
[----:B------:R-:W-:Y:S05]  /*e520*/  BSYNC B1 ;  /* 0x0000000000017941 */ /* 0x000fea0003800000 */
.L_x_44:
[----:B------:R-:W2:Y:S01]  /*e530*/  LDL.LU R166, [R1+0x41c] ;  /* 0x00041c0001a67983 */ /* 0x000ea20000300800 */
[----:B-1---5:R-:W-:Y:S01]  /*e540*/  IMAD.U32 R164, R157, 0x10000, RZ ;  /* 0x000100009da47824 */ /* 0x022fe200078e00ff */
[----:B------:R-:W-:Y:S01]  /*e550*/  ISETP.GT.AND P2, PT, R3, 0x10, PT ;  /* 0x000000100300780c */ /* 0x000fe20003f44270 */
[----:B------:R-:W-:Y:S01]  /*e560*/  BSSY B1, `(.L_x_46) ;  /* 0x000000a000017945 */ /* 0x000fe20003800000 */
[----:B------:R-:W-:Y:S01]  /*e570*/  LOP3.LUT R17, R17, 0xffffffef, RZ, 0xc0, !PT ;  /* 0xffffffef11117812 */ /* 0x000fe200078ec0ff */
[----:B------:R-:W-:Y:S01]  /*e580*/  FMUL R164, R164, R16 ;  /* 0x00000010a4a47220 */ /* 0x000fe20000400000 */
[----:B------:R-:W-:-:S09]  /*e590*/  ISETP.GT.AND P0, PT, R0, RZ, P2 ;  /* 0x000000ff0000720c */ /* 0x000fd20001704270 */
[----:B------:R-:W-:Y:S01]  /*e5a0*/  @P2 LOP3.LUT R17, R17, 0x10, RZ, 0xfc, !PT ;  /* 0x0000001011112812 */ /* 0x000fe200078efcff */
[----:B--2---:R-:W-:-:S05]  /*e5b0*/  FFMA R164, R166, R2, R164 ;  /* 0x00000002a6a47223 */ /* 0x004fca00000000a4 */
[----:B------:R-:W-:-:S05]  /*e5c0*/  F2FP.BF16.F32.PACK_AB R164, RZ, R164 ;  /* 0x000000a4ffa4723e */ /* 0x000fca00000010ff */
[----:B------:R1:W-:Y:S01]  /*e5d0*/  @P1 STG.E.U16 desc[UR36][R6.64+0x12], R164 ;  /* 0x000012a406001986 */ /* 0x0003e2000c101524 */
[----:B------:R-:W-:Y:S05]  /*e5e0*/  @!P0 BRA `(.L_x_47) ;  /* 0x0000000000048947 */ /* 0x000fea0003800000 */
[----:B------:R2:W5:Y:S02]  /*e5f0*/  LDG.E.LTC128B.U16 R157, desc[UR36][R14.64+0x20] ;  /* 0x000020240e9d7981 */ /* 0x000564000c1e1520 */
.L_x_47:
[----:B------:R-:W-:Y:S05]  /*e600*/  BSYNC B1 ;  /* 0x0000000000017941 */ /* 0x000fea0003800000 */
.L_x_46:
[----:B------:R-:W3:Y:S01]  /*e610*/  LDL.LU R166, [R1+0x420] ;  /* 0x0004200001a67983 */ /* 0x000ee20000300800 */
[----:B-1---5:R-:W-:Y:S01]  /*e620*/  IMAD.U32 R164, R157, 0x10000, RZ ;  /* 0x000100009da47824 */ /* 0x022fe200078e00ff */
[----:B------:R-:W-:Y:S01]  /*e630*/  ISETP.GT.AND P1, PT, R3, 0x11, PT ;  /* 0x000000110300780c */ /* 0x000fe20003f24270 */
[----:B------:R-:W-:Y:S01]  /*e640*/  BSSY B1, `(.L_x_48) ;  /* 0x000000a000017945 */ /* 0x000fe20003800000 */
[----:B------:R-:W-:Y:S01]  /*e650*/  LOP3.LUT R18, R18, 0xfbffffff, RZ, 0xc0, !PT ;  /* 0xfbffffff12127812 */ /* 0x000fe200078ec0ff */
[----:B------:R-:W-:-:S10]  /*e660*/  FMUL R164, R164, R16 ;  /* 0x00000010a4a47220 */ /* 0x000fd40000400000 */
[----:B------:R-:W-:Y:S01]  /*e670*/  @P1 LOP3.LUT R18, R18, 0x4000000, RZ, 0xfc, !PT ;  /* 0x0400000012121812 */ /* 0x000fe200078efcff */
[----:B---3--:R-:W-:-:S05]  /*e680*/  FFMA R164, R166, R2, R164 ;  /* 0x00000002a6a47223 */ /* 0x008fca00000000a4 */
[----:B------:R-:W-:-:S05]  /*e690*/  F2FP.BF16.F32.PACK_AB R164, RZ, R164 ;  /* 0x000000a4ffa4723e */ /* 0x000fca00000010ff */
[----:B------:R1:W-:Y:S01]  /*e6a0*/  @P0 STG.E.U16 desc[UR36][R4.64+0x20], R164 ;  /* 0x000020a404000986 */ /* 0x0003e2000c101524 */
[----:B------:R-:W-:-:S13]  /*e6b0*/  ISETP.GT.AND P0, PT, R0, RZ, P1 ;  /* 0x000000ff0000720c */ /* 0x000fda0000f04270 */
[----:B-1----:R-:W-:Y:S05]  /*e6c0*/  @!P0 BRA `(.L_x_49) ;  /* 0x0000000000048947 */ /* 0x002fea0003800000 */
[----:B------:R1:W5:Y:S02]  /*e6d0*/  LDG.E.LTC128B.U16 R157, desc[UR36][R14.64+0x22] ;  /* 0x000022240e9d7981 */ /* 0x000364000c1e1520 */
.L_x_49:
[----:B------:R-:W-:Y:S05]  /*e6e0*/  BSYNC B1 ;  /* 0x0000000000017941 */ /* 0x000fea0003800000 */
.L_x_48:
[----:B------:R-:W3:Y:S01]  /*e6f0*/  LDL.LU R166, [R1+0x424] ;  /* 0x0004240001a67983 */ /* 0x000ee20000300800 */
[----:B-----5:R-:W-:Y:S01]  /*e700*/  IMAD.U32 R164, R157, 0x10000, RZ ;  /* 0x000100009da47824 */ /* 0x020fe200078e00ff */
[----:B------:R-:W-:Y:S03]  /*e710*/  BSSY B1, `(.L_x_50) ;  /* 0x0000008000017945 */ /* 0x000fe60003800000 */
[----:B------:R-:W-:-:S04]  /*e720*/  FMUL R164, R164, R16 ;  /* 0x00000010a4a47220 */ /* 0x000fc80000400000 */
[----:B---3--:R-:W-:-:S05]  /*e730*/  FFMA R164, R166, R2, R164 ;  /* 0x00000002a6a47223 */ /* 0x008fca00000000a4 */
[----:B------:R-:W-:-:S05]  /*e740*/  F2FP.BF16.F32.PACK_AB R164, RZ, R164 ;  /* 0x000000a4ffa4723e */ /* 0x000fca00000010ff */
[----:B------:R3:W-:Y:S01]  /*e750*/  @P0 STG.E.U16 desc[UR36][R4.64+0x22], R164 ;  /* 0x000022a404000986 */ /* 0x0007e2000c101524 */
[----:B------:R-:W-:-:S13]  /*e760*/  ISETP.GT.AND P0, PT, R0, 0x8, P2 ;  /* 0x000000080000780c */ /* 0x000fda0001704270 */
[----:B---3--:R-:W-:Y:S05]  /*e770*/  @!P0 BRA `(.L_x_51) ;  /* 0x0000000000048947 */ /* 0x008fea0003800000 */
[----:B------:R3:W5:Y:S02]  /*e780*/  LDG.E.LTC128B.U16 R157, desc[UR36][R12.64+0x20] ;  /* 0x000020240c9d7981 */ /* 0x000764000c1e1520 */
.L_x_51:
[----:B------:R-:W-:Y:S05]  /*e790*/  BSYNC B1 ;  /* 0x0000000000017941 */ /* 0x000fea0003800000 */
.L_x_50:
[----:B------:R-:W2:Y:S01]  /*e7a0*/  LDL.LU R166, [R1+0x428] ;  /* 0x0004280001a67983 */ /* 0x000ea20000300800 */
[----:B-----5:R-:W-:Y:S01]  /*e7b0*/  IMAD.U32 R164, R157, 0x10000, RZ ;  /* 0x000100009da47824 */ /* 0x020fe200078e00ff */
[----:B------:R-:W-:Y:S03]  /*e7c0*/  BSSY B1, `(.L_x_52) ;  /* 0x0000008000017945 */ /* 0x000fe60003800000 */
[----:B------:R-:W-:-:S04]  /*e7d0*/  FMUL R164, R164, R16 ;  /* 0x00000010a4a47220 */ /* 0x000fc80000400000 */
[----:B--2---:R-:W-:-:S05]  /*e7e0*/  FFMA R164, R166, R2, R164 ;  /* 0x00000002a6a47223 */ /* 0x004fca00000000a4 */
[----:B------:R-:W-:-:S05]  /*e7f0*/  F2FP.BF16.F32.PACK_AB R164, RZ, R164 ;  /* 0x000000a4ffa4723e */ /* 0x000fca00000010ff */
[----:B------:R2:W-:Y:S01]  /*e800*/  @P0 STG.E.U16 desc[UR36][R6.64+0x20], R164 ;  /* 0x000020a406000986 */ /* 0x0005e2000c101524 */
[----:B------:R-:W-:-:S13]  /*e810*/  ISETP.GT.AND P0, PT, R0, 0x8, P1 ;  /* 0x000000080000780c */ /* 0x000fda0000f04270 */
[----:B--2---:R-:W-:Y:S05]  /*e820*/  @!P0 BRA `(.L_x_53) ;  /* 0x0000000000048947 */ /* 0x004fea0003800000 */
[----:B------:R2:W5:Y:S02]  /*e830*/  LDG.E.LTC128B.U16 R157, desc[UR36][R12.64+0x22] ;  /* 0x000022240c9d7981 */ /* 0x000564000c1e1520 */
.L_x_53:
[----:B------:R-:W-:Y:S05]  /*e840*/  BSYNC B1 ;  /* 0x0000000000017941 */ /* 0x000fea0003800000 */
.L_x_52:
[----:B------:R-:W3:Y:S01]  /*e850*/  LDL.LU R166, [R1+0x42c] ;  /* 0x00042c0001a67983 */ /* 0x000ee20000300800 */
[----:B-----5:R-:W-:Y:S01]  /*e860*/  IMAD.U32 R164, R157, 0x10000, RZ ;  /* 0x000100009da47824 */ /* 0x020fe200078e00ff */
        /* <DEDUP_REMOVED lines=9> */
[----:B---3--:R-:W-:Y:S05]  /*e900*/  @!P0 BRA `(.L_x_55) ;  /* 0x0000000000048947 */ /* 0x008fea0003800000 */
[----:B------:R3:W5:Y:S02]  /*e910*/  LDG.E.LTC128B.U16 R157, desc[UR36][R14.64+0x30] ;  /* 0x000030240e9d7981 */ /* 0x000764000c1e1520 */
.L_x_55:
[----:B------:R-:W-:Y:S05]  /*e920*/  BSYNC B1 ;  /* 0x0000000000017941 */ /* 0x000fea0003800000 */
.L_x_54:
[----:B------:R-:W2:Y:S01]  /*e930*/  LDL.LU R166, [R1+0x430] ;  /* 0x0004300001a67983 */ /* 0x000ea20000300800 */
[----:B-----5:R-:W-:Y:S01]  /*e940*/  IMAD.U32 R164, R157, 0x10000, RZ ;  /* 0x000100009da47824 */ /* 0x020fe200078e00ff */
[----:B------:R-:W-:Y:S01]  /*e950*/  ISETP.GT.AND P1, PT, R3, 0x19, PT ;  /* 0x000000190300780c */ /* 0x000fe20003f24270 */
[----:B------:R-:W-:Y:S01]  /*e960*/  BSSY B1, `(.L_x_56) ;  /* 0x000000a000017945 */ /* 0x000fe20003800000 */
[----:B------:R-:W-:Y:S01]  /*e970*/  LOP3.LUT R18, R18, 0xfeffffff, RZ, 0xc0, !PT ;  /* 0xfeffffff12127812 */ /* 0x000fe200078ec0ff */
[----:B------:R-:W-:-:S10]  /*e980*/  FMUL R164, R164, R16 ;  /* 0x00000010a4a47220 */ /* 0x000fd40000400000 */
[----:B------:R-:W-:Y:S01]  /*e990*/  @P1 LOP3.LUT R18, R18, 0x1000000, RZ, 0xfc, !PT ;  /* 0x0100000012121812 */ /* 0x000fe200078efcff */
[----:B--2---:R-:W-:-:S05]  /*e9a0*/  FFMA R164, R166, R2, R164 ;  /* 0x00000002a6a47223 */ /* 0x004fca00000000a4 */
[----:B------:R-:W-:-:S05]  /*e9b0*/  F2FP.BF16.F32.PACK_AB R164, RZ, R164 ;  /* 0x000000a4ffa4723e */ /* 0x000fca00000010ff */
[----:B------:R2:W-:Y:S01]  /*e9c0*/  @P0 STG.E.U16 desc[UR36][R4.64+0x30], R164 ;  /* 0x000030a404000986 */ /* 0x0005e2000c101524 */
[----:B------:R-:W-:-:S13]  /*e9d0*/  ISETP.GT.AND P0, PT, R0, RZ, P1 ;  /* 0x000000ff0000720c */ /* 0x000fda0000f04270 */
[----:B--2---:R-:W-:Y:S05]  /*e9e0*/  @!P0 BRA `(.L_x_57) ;  /* 0x0000000000048947 */ /* 0x004fea0003800000 */
[----:B------:R2:W5:Y:S02]  /*e9f0*/  LDG.E.LTC128B.U16 R157, desc[UR36][R14.64+0x32] ;  /* 0x000032240e9d7981 */ /* 0x000564000c1e1520 */
.L_x_57:
[----:B------:R-:W-:Y:S05]  /*ea00*/  BSYNC B1 ;  /* 0x0000000000017941 */ /* 0x000fea0003800000 */
.L_x_56:
        /* <DEDUP_REMOVED lines=10> */
.L_x_59:
[----:B------:R-:W-:Y:S05]  /*eab0*/  BSYNC B1 ;  /* 0x0000000000017941 */ /* 0x000fea0003800000 */
.L_x_58:
        /* <DEDUP_REMOVED lines=10> */
.L_x_61:
[----:B------:R-:W-:Y:S05]  /*eb60*/  BSYNC B1 ;  /* 0x0000000000017941 */ /* 0x000fea0003800000 */
.L_x_60:
        /* <DEDUP_REMOVED lines=13> */
.L_x_63:
[----:B------:R-:W-:Y:S05]  /*ec40*/  BSYNC B1 ;  /* 0x0000000000017941 */ /* 0x000fea0003800000 */
.L_x_62:
        /* <DEDUP_REMOVED lines=13> */
.L_x_65:
[----:B------:R-:W-:Y:S05]  /*ed20*/  BSYNC B1 ;  /* 0x0000000000017941 */ /* 0x000fea0003800000 */
.L_x_64:
        /* <DEDUP_REMOVED lines=10> */
.L_x_67:
[----:B------:R-:W-:Y:S05]  /*edd0*/  BSYNC B1 ;  /* 0x0000000000017941 */ /* 0x000fea0003800000 */
.L_x_66:
        /* <DEDUP_REMOVED lines=10> */
.L_x_69:
[----:B------:R-:W-:Y:S05]  /*ee80*/  BSYNC B1 ;  /* 0x0000000000017941 */ /* 0x000fea0003800000 */
.L_x_68:
        /* <DEDUP_REMOVED lines=13> */
.L_x_71:
[----:B------:R-:W-:Y:S05]  /*ef60*/  BSYNC B1 ;  /* 0x0000000000017941 */ /* 0x000fea0003800000 */
.L_x_70:
        /* <DEDUP_REMOVED lines=13> */
.L_x_73:
[----:B------:R-:W-:Y:S05]  /*f040*/  BSYNC B1 ;  /* 0x0000000000017941 */ /* 0x000fea0003800000 */
.L_x_72:
        /* <DEDUP_REMOVED lines=10> */
.L_x_75:
[----:B------:R-:W-:Y:S05]  /*f0f0*/  BSYNC B1 ;  /* 0x0000000000017941 */ /* 0x000fea0003800000 */
.L_x_74:
        /* <DEDUP_REMOVED lines=10> */
.L_x_77:
[----:B------:R-:W-:Y:S05]  /*f1a0*/  BSYNC B1 ;  /* 0x0000000000017941 */ /* 0x000fea0003800000 */
.L_x_76:
        /* <DEDUP_REMOVED lines=10> */
[----:B------:R-:W-:Y:S02]  /*f250*/  ISETP.GT.AND P0, PT, R0, RZ, P2 ;  /* 0x000000ff0000720c */ /* 0x000fe40001704270 */
[----:B---3--:R-:W-:-:S11]  /*f260*/  PRMT R164, R157, 0x7610, R164 ;  /* 0x000076109da47816 */ /* 0x008fd600000000a4 */
[----:B------:R-:W-:Y:S05]  /*f270*/  @!P0 BRA `(.L_x_79) ;  /* 0x0000000000048947 */ /* 0x000fea0003800000 */
[----:B------:R3:W5:Y:S02]  /*f280*/  LDG.E.LTC128B.U16 R164, desc[UR36][R14.64+0x60] ;  /* 0x000060240ea47981 */ /* 0x000764000c1e1520 */
.L_x_79:
[----:B------:R-:W-:Y:S05]  /*f290*/  BSYNC B1 ;  /* 0x0000000000017941 */ /* 0x000fea0003800000 */
.L_x_78:
        /* <DEDUP_REMOVED lines=9> */
[----:B------:R2:W-:Y:S02]  /*f330*/  @P0 STG.E.U16 desc[UR36][R4.64+0x60], R157 ;  /* 0x0000609d04000986 */ /* 0x0005e4000c101524 */
[----:B--2---:R-:W-:-:S05]  /*f340*/  IADD3 R157, P0, R10, 0x80, RZ ;  /* 0x000000800a9d7810 */ /* 0x004fca0007f1e0ff */
[----:B------:R-:W-:Y:S02]  /*f350*/  IMAD.X R10, RZ, RZ, R11, P0 ;  /* 0x000000ffff0a7224 */ /* 0x000fe400000e060b */
[----:B------:R-:W-:-:S04]  /*f360*/  IMAD.WIDE.U32 R166, R157, R8, R162 ;  /* 0x000000089da67225 */ /* 0x000fc800078e00a2 */
[----:B------:R-:W-:-:S04]  /*f370*/  IMAD R10, R10, R8, RZ ;  /* 0x000000080a0a7224 */ /* 0x000fc800078e02ff */
[C---:B------:R-:W-:Y:S02]  /*f380*/  IMAD R159, R157.reuse, R9, R10 ;  /* 0x000000099d9f7224 */ /* 0x040fe400078e020a */
[----:B------:R-:W-:-:S04]  /*f390*/  IMAD.WIDE.U32 R10, R157, R8, R154 ;  /* 0x000000089d0a7225 */ /* 0x000fc800078e009a */
[----:B------:R-:W-:Y:S01]  /*f3a0*/  IMAD.IADD R9, R11, 0x1, R159 ;  /* 0x000000010b097824 */ /* 0x000fe200078e029f */
[----:B------:R-:W-:Y:S01]  /*f3b0*/  LEA R168, P0, R10, R22, 0x1 ;  /* 0x000000160aa87211 */ /* 0x000fe200078008ff */
[----:B------:R-:W-:-:S03]  /*f3c0*/  IMAD.IADD R154, R159, 0x1, R167 ;  /* 0x000000019f9a7824 */ /* 0x000fc600078e02a7 */
[----:B------:R-:W-:Y:S01]  /*f3d0*/  LEA.HI.X R169, R10, R23, R9, 0x1, P0 ;  /* 0x000000170aa97211 */ /* 0x000fe200000f0c09 */
[----:B------:R-:W-:Y:S01]  /*f3e0*/  IMAD.WIDE.U32 R8, R157, R8, R152 ;  /* 0x000000089d087225 */ /* 0x000fe200078e0098 */
[----:B------:R-:W-:-:S03]  /*f3f0*/  IADD3 R162, P0, R152, R166, RZ ;  /* 0x000000a698a27210 */ /* 0x000fc60007f1e0ff */
[----:B------:R-:W-:Y:S02]  /*f400*/  IMAD.IADD R9, R159, 0x1, R9 ;  /* 0x000000019f097824 */ /* 0x000fe400078e0209 */
[----:B------:R-:W-:Y:S02]  /*f410*/  IMAD.X R163, R153, 0x1, R154, P0 ;  /* 0x0000000199a37824 */ /* 0x000fe400000e069a */
[----:B------:R-:W-:-:S04]  /*f420*/  IMAD.WIDE.U32 R8, R160, R156, R8 ;  /* 0x0000009ca0087225 */ /* 0x000fc800078e0008 */
[----:B------:R-:W-:Y:S01]  /*f430*/  IMAD.IADD R9, R161, 0x1, R9 ;  /* 0x00000001a1097824 */ /* 0x000fe200078e0209 */
[----:B------:R-:W-:Y:S01]  /*f440*/  LEA R10, P0, R8, R22, 0x1 ;  /* 0x00000016080a7211 */ /* 0x000fe200078008ff */
[----:B------:R-:W-:-:S03]  /*f450*/  IMAD.WIDE.U32 R156, R160, R156, R162 ;  /* 0x0000009ca09c7225 */ /* 0x000fc600078e00a2 */
[----:B------:R-:W-:Y:S01]  /*f460*/  LEA.HI.X R11, R8, R23, R9, 0x1, P0 ;  /* 0x00000017080b7211 */ /* 0x000fe200000f0c09 */
[----:B------:R-:W-:Y:S01]  /*f470*/  IMAD.IADD R161, R161, 0x1, R157 ;  /* 0x00000001a1a17824 */ /* 0x000fe200078e029d */
[----:B------:R-:W-:-:S04]  /*f480*/  LEA R8, P0, R156, R22, 0x1 ;  /* 0x000000169c087211 */ /* 0x000fc800078008ff */
[----:B------:R-:W-:Y:S02]  /*f490*/  LEA.HI.X R9, R156, R23, R161, 0x1, P0 ;  /* 0x000000179c097211 */ /* 0x000fe400000f0ca1 */
[----:B------:R-:W-:-:S05]  /*f4a0*/  IADD3 R158, P0, R158, R166, RZ ;  /* 0x000000a69e9e7210 */ /* 0x000fca0007f1e0ff */
[----:B------:R-:W-:Y:S01]  /*f4b0*/  IMAD.X R154, R154, 0x1, R155, P0 ;  /* 0x000000019a9a7824 */ /* 0x000fe200000e069b */
[----:B------:R-:W-:Y:S02]  /*f4c0*/  LEA R156, P0, R158, R22, 0x1 ;  /* 0x000000169e9c7211 */ /* 0x000fe400078008ff */
[----:B------:R-:W-:Y:S02]  /*f4d0*/  PRMT R22, R164, 0x7610, R22 ;  /* 0x00007610a4167816 */ /* 0x000fe40000000016 */
[----:B------:R-:W-:Y:S02]  /*f4e0*/  LEA.HI.X R157, R158, R23, R154, 0x1, P0 ;  /* 0x000000179e9d7211 */ /* 0x000fe400000f0c9a */
[----:B------:R-:W-:-:S13]  /*f4f0*/  ISETP.GT.AND P0, PT, R0, RZ, P1 ;  /* 0x000000ff0000720c */ /* 0x000fda0000f04270 */
[----:B------:R-:W-:Y:S05]  /*f500*/  @!P0 BRA `(.L_x_81) ;  /* 0x0000000000048947 */ /* 0x000fea0003800000 */
[----:B------:R2:W5:Y:S02]  /*f510*/  LDG.E.LTC128B.U16 R22, desc[UR36][R14.64+0x62] ;  /* 0x000062240e167981 */ /* 0x000564000c1e1520 */
.L_x_81:
[----:B------:R-:W-:Y:S05]  /*f520*/  BSYNC B1 ;  /* 0x0000000000017941 */ /* 0x000fea0003800000 */
.L_x_80:
        /* <DEDUP_REMOVED lines=10> */
.L_x_83:
[----:B------:R-:W-:Y:S05]  /*f5d0*/  BSYNC B1 ;  /* 0x0000000000017941 */ /* 0x000fea0003800000 */
.L_x_82:
        /* <DEDUP_REMOVED lines=10> */
.L_x_85:
[----:B------:R-:W-:Y:S05]  /*f680*/  BSYNC B1 ;  /* 0x0000000000017941 */ /* 0x000fea0003800000 */
.L_x_84:
        /* <DEDUP_REMOVED lines=13> */
.L_x_87:
[----:B------:R-:W-:Y:S05]  /*f760*/  BSYNC B1 ;  /* 0x0000000000017941 */ /* 0x000fea0003800000 */
.L_x_86:
        /* <DEDUP_REMOVED lines=13> */
.L_x_89:
[----:B------:R-:W-:Y:S05]  /*f840*/  BSYNC B1 ;  /* 0x0000000000017941 */ /* 0x000fea0003800000 */
.L_x_88:
        /* <DEDUP_REMOVED lines=10> */
.L_x_91:
[----:B------:R-:W-:Y:S05]  /*f8f0*/  BSYNC B1 ;  /* 0x0000000000017941 */ /* 0x000fea0003800000 */
.L_x_90:
        /* <DEDUP_REMOVED lines=10> */
.L_x_93:
[----:B------:R-:W-:Y:S05]  /*f9a0*/  BSYNC B1 ;  /* 0x0000000000017941 */ /* 0x000fea0003800000 */
.L_x_92:
        /* <DEDUP_REMOVED lines=13> */
.L_x_95:
[----:B------:R-:W-:Y:S05]  /*fa80*/  BSYNC B1 ;  /* 0x0000000000017941 */ /* 0x000fea0003800000 */
.L_x_94:
        /* <DEDUP_REMOVED lines=13> */
.L_x_97:
[----:B------:R-:W-:Y:S05]  /*fb60*/  BSYNC B1 ;  /* 0x0000000000017941 */ /* 0x000fea0003800000 */
.L_x_96:
        /* <DEDUP_REMOVED lines=10> */
.L_x_99:
[----:B------:R-:W-:Y:S05]  /*fc10*/  BSYNC B1 ;  /* 0x0000000000017941 */ /* 0x000fea0003800000 */
.L_x_98:
        /* <DEDUP_REMOVED lines=10> */
.L_x_101:
[----:B------:R-:W-:Y:S05]  /*fcc0*/  BSYNC B1 ;  /* 0x0000000000017941 */ /* 0x000fea0003800000 */
.L_x_100:
        /* <DEDUP_REMOVED lines=13> */
.L_x_103:
[----:B------:R-:W-:Y:S05]  /*fda0*/  BSYNC B1 ;  /* 0x0000000000017941 */ /* 0x000fea0003800000 */
.L_x_102:
        /* <DEDUP_REMOVED lines=13> */
.L_x_105:
[----:B------:R-:W-:Y:S05]  /*fe80*/  BSYNC B1 ;  /* 0x0000000000017941 */ /* 0x000fea0003800000 */
.L_x_104:
        /* <DEDUP_REMOVED lines=10> */
.L_x_107:
[----:B------:R-:W-:Y:S05]  /*ff30*/  BSYNC B1 ;  /* 0x0000000000017941 */ /* 0x000fea0003800000 */
.L_x_106:
        /* <DEDUP_REMOVED lines=10> */
.L_x_109:
[----:B------:R-:W-:Y:S05]  /*ffe0*/  BSYNC B1 ;  /* 0x0000000000017941 */ /* 0x000fea0003800000 */
.L_x_108:
        /* <DEDUP_REMOVED lines=13> */
.L_x_111:
[----:B------:R-:W-:Y:S05]  /*100c0*/  BSYNC B1 ;  /* 0x0000000000017941 */ /* 0x000fea0003800000 */
.L_x_110:
        /* <DEDUP_REMOVED lines=13> */
.L_x_113:
[----:B------:R-:W-:Y:S05]  /*101a0*/  BSYNC B1 ;  /* 0x0000000000017941 */ /* 0x000fea0003800000 */
.L_x_112:
        /* <DEDUP_REMOVED lines=10> */
.L_x_115:
[----:B------:R-:W-:Y:S05]  /*10250*/  BSYNC B1 ;  /* 0x0000000000017941 */ /* 0x000fea0003800000 */
.L_x_114:
        /* <DEDUP_REMOVED lines=10> */
.L_x_117:
[----:B------:R-:W-:Y:S05]  /*10300*/  BSYNC B1 ;  /* 0x0000000000017941 */ /* 0x000fea0003800000 */
.L_x_116:
        /* <DEDUP_REMOVED lines=13> */
.L_x_119:
[----:B------:R-:W-:Y:S05]  /*103e0*/  BSYNC B1 ;  /* 0x0000000000017941 */ /* 0x000fea0003800000 */
.L_x_118:
        /* <DEDUP_REMOVED lines=13> */
.L_x_121:
[----:B------:R-:W-:Y:S05]  /*104c0*/  BSYNC B1 ;  /* 0x0000000000017941 */ /* 0x000fea0003800000 */
.L_x_120:
        /* <DEDUP_REMOVED lines=10> */
.L_x_123:
[----:B------:R-:W-:Y:S05]  /*10570*/  BSYNC B1 ;  /* 0x0000000000017941 */ /* 0x000fea0003800000 */
.L_x_122:
        /* <DEDUP_REMOVED lines=10> */
.L_x_125:
[----:B------:R-:W-:Y:S05]  /*10620*/  BSYNC B1 ;  /* 0x0000000000017941 */ /* 0x000fea0003800000 */
.L_x_124:
        /* <DEDUP_REMOVED lines=13> */
.L_x_127:
[----:B------:R-:W-:Y:S05]  /*10700*/  BSYNC B1 ;  /* 0x0000000000017941 */ /* 0x000fea0003800000 */
.L_x_126:
        /* <DEDUP_REMOVED lines=13> */
.L_x_129:
[----:B------:R-:W-:Y:S05]  /*107e0*/  BSYNC B1 ;  /* 0x0000000000017941 */ /* 0x000fea0003800000 */
.L_x_128:
        /* <DEDUP_REMOVED lines=10> */
.L_x_131:
[----:B------:R-:W-:Y:S05]  /*10890*/  BSYNC B1 ;  /* 0x0000000000017941 */ /* 0x000fea0003800000 */
.L_x_130:
        /* <DEDUP_REMOVED lines=10> */
.L_x_133:
[----:B------:R-:W-:Y:S05]  /*10940*/  BSYNC B1 ;  /* 0x0000000000017941 */ /* 0x000fea0003800000 */
.L_x_132:
        /* <DEDUP_REMOVED lines=13> */
.L_x_135:
[----:B------:R-:W-:Y:S05]  /*10a20*/  BSYNC B1 ;  /* 0x0000000000017941 */ /* 0x000fea0003800000 */
.L_x_134:
        /* <DEDUP_REMOVED lines=13> */
.L_x_137:
[----:B------:R-:W-:Y:S05]  /*10b00*/  BSYNC B1 ;  /* 0x0000000000017941 */ /* 0x000fea0003800000 */
.L_x_136:
        /* <DEDUP_REMOVED lines=10> */
.L_x_139:
[----:B------:R-:W-:Y:S05]  /*10bb0*/  BSYNC B1 ;  /* 0x0000000000017941 */ /* 0x000fea0003800000 */
.L_x_138:
        /* <DEDUP_REMOVED lines=10> */
.L_x_141:
[----:B------:R-:W-:Y:S05]  /*10c60*/  BSYNC B1 ;  /* 0x0000000000017941 */ /* 0x000fea0003800000 */
.L_x_140:
        /* <DEDUP_REMOVED lines=13> */
.L_x_143:
[----:B------:R-:W-:Y:S05]  /*10d40*/  BSYNC B1 ;  /* 0x0000000000017941 */ /* 0x000fea0003800000 */
.L_x_142:
        /* <DEDUP_REMOVED lines=13> */
.L_x_145:
[----:B------:R-:W-:Y:S05]  /*10e20*/  BSYNC B1 ;  /* 0x0000000000017941 */ /* 0x000fea0003800000 */
.L_x_144:
        /* <DEDUP_REMOVED lines=10> */
.L_x_147:
[----:B------:R-:W-:Y:S05]  /*10ed0*/  BSYNC B1 ;  /* 0x0000000000017941 */ /* 0x000fea0003800000 */
.L_x_146:
        /* <DEDUP_REMOVED lines=10> */
.L_x_149:
[----:B------:R-:W-:Y:S05]  /*10f80*/  BSYNC B1 ;  /* 0x0000000000017941 */ /* 0x000fea0003800000 */
.L_x_148:
        /* <DEDUP_REMOVED lines=13> */
.L_x_151:
[----:B------:R-:W-:Y:S05]  /*11060*/  BSYNC B1 ;  /* 0x0000000000017941 */ /* 0x000fea0003800000 */
.L_x_150:
        /* <DEDUP_REMOVED lines=13> */
.L_x_153:
[----:B------:R-:W-:Y:S05]  /*11140*/  BSYNC B1 ;  /* 0x0000000000017941 */ /* 0x000fea0003800000 */
.L_x_152:
        /* <DEDUP_REMOVED lines=10> */
.L_x_155:
[----:B------:R-:W-:Y:S05]  /*111f0*/  BSYNC B1 ;  /* 0x0000000000017941 */ /* 0x000fea0003800000 */
.L_x_154:
        /* <DEDUP_REMOVED lines=10> */
.L_x_157:
[----:B------:R-:W-:Y:S05]  /*112a0*/  BSYNC B1 ;  /* 0x0000000000017941 */ /* 0x000fea0003800000 */
.L_x_156:
        /* <DEDUP_REMOVED lines=13> */
.L_x_159:
[----:B------:R-:W-:Y:S05]  /*11380*/  BSYNC B1 ;  /* 0x0000000000017941 */ /* 0x000fea0003800000 */
.L_x_158:
        /* <DEDUP_REMOVED lines=13> */
.L_x_161:
[----:B------:R-:W-:Y:S05]  /*11460*/  BSYNC B1 ;  /* 0x0000000000017941 */ /* 0x000fea0003800000 */
.L_x_160:
        /* <DEDUP_REMOVED lines=10> */
.L_x_163:
[----:B------:R-:W-:Y:S05]  /*11510*/  BSYNC B1 ;  /* 0x0000000000017941 */ /* 0x000fea0003800000 */
.L_x_162:
        /* <DEDUP_REMOVED lines=10> */
.L_x_165:
[----:B------:R-:W-:Y:S05]  /*115c0*/  BSYNC B1 ;  /* 0x0000000000017941 */ /* 0x000fea0003800000 */
.L_x_164:
        /* <DEDUP_REMOVED lines=13> */
.L_x_167:
[----:B------:R-:W-:Y:S05]  /*116a0*/  BSYNC B1 ;  /* 0x0000000000017941 */ /* 0x000fea0003800000 */
.L_x_166:
        /* <DEDUP_REMOVED lines=13> */
.L_x_169:
[----:B------:R-:W-:Y:S05]  /*11780*/  BSYNC B1 ;  /* 0x0000000000017941 */ /* 0x000fea0003800000 */
.L_x_168:
        /* <DEDUP_REMOVED lines=10> */
.L_x_171:
[----:B------:R-:W-:Y:S05]  /*11830*/  BSYNC B1 ;  /* 0x0000000000017941 */ /* 0x000fea0003800000 */
.L_x_170:
        /* <DEDUP_REMOVED lines=10> */
.L_x_173:
[----:B------:R-:W-:Y:S05]  /*118e0*/  BSYNC B1 ;  /* 0x0000000000017941 */ /* 0x000fea0003800000 */
.L_x_172:
        /* <DEDUP_REMOVED lines=13> */
.L_x_175:
[----:B------:R-:W-:Y:S05]  /*119c0*/  BSYNC B1 ;  /* 0x0000000000017941 */ /* 0x000fea0003800000 */
.L_x_174:
        /* <DEDUP_REMOVED lines=13> */
.L_x_177:
[----:B------:R-:W-:Y:S05]  /*11aa0*/  BSYNC B1 ;  /* 0x0000000000017941 */ /* 0x000fea0003800000 */
.L_x_176:
        /* <DEDUP_REMOVED lines=10> */
.L_x_179:
[----:B------:R-:W-:Y:S05]  /*11b50*/  BSYNC B1 ;  /* 0x0000000000017941 */ /* 0x000fea0003800000 */
.L_x_178:
        /* <DEDUP_REMOVED lines=10> */
.L_x_181:
[----:B------:R-:W-:Y:S05]  /*11c00*/  BSYNC B1 ;  /* 0x0000000000017941 */ /* 0x000fea0003800000 */
.L_x_180:
        /* <DEDUP_REMOVED lines=13> */
.L_x_183:
[----:B------:R-:W-:Y:S05]  /*11ce0*/  BSYNC B1 ;  /* 0x0000000000017941 */ /* 0x000fea0003800000 */
.L_x_182:
        /* <DEDUP_REMOVED lines=13> */
.L_x_185:
[----:B------:R-:W-:Y:S05]  /*11dc0*/  BSYNC B1 ;  /* 0x0000000000017941 */ /* 0x000fea0003800000 */
.L_x_184:
        /* <DEDUP_REMOVED lines=10> */
.L_x_187:
[----:B------:R-:W-:Y:S05]  /*11e70*/  BSYNC B1 ;  /* 0x0000000000017941 */ /* 0x000fea0003800000 */
.L_x_186:
        /* <DEDUP_REMOVED lines=10> */
.L_x_189:
[----:B------:R-:W-:Y:S05]  /*11f20*/  BSYNC B1 ;  /* 0x0000000000017941 */ /* 0x000fea0003800000 */
.L_x_188:
        /* <DEDUP_REMOVED lines=13> */
.L_x_191:
[----:B------:R-:W-:Y:S05]  /*12000*/  BSYNC B1 ;  /* 0x0000000000017941 */ /* 0x000fea0003800000 */
.L_x_190:
        /* <DEDUP_REMOVED lines=13> */
.L_x_193:
[----:B------:R-:W-:Y:S05]  /*120e0*/  BSYNC B1 ;  /* 0x0000000000017941 */ /* 0x000fea0003800000 */
.L_x_192:
        /* <DEDUP_REMOVED lines=10> */
.L_x_195:
[----:B------:R-:W-:Y:S05]  /*12190*/  BSYNC B1 ;  /* 0x0000000000017941 */ /* 0x000fea0003800000 */
.L_x_194:
        /* <DEDUP_REMOVED lines=10> */
.L_x_197:
[----:B------:R-:W-:Y:S05]  /*12240*/  BSYNC B1 ;  /* 0x0000000000017941 */ /* 0x000fea0003800000 */
.L_x_196:
        /* <DEDUP_REMOVED lines=13> */
.L_x_199:
[----:B------:R-:W-:Y:S05]  /*12320*/  BSYNC B1 ;  /* 0x0000000000017941 */ /* 0x000fea0003800000 */
.L_x_198:
        /* <DEDUP_REMOVED lines=13> */
.L_x_201:
[----:B------:R-:W-:Y:S05]  /*12400*/  BSYNC B1 ;  /* 0x0000000000017941 */ /* 0x000fea0003800000 */
.L_x_200:
        /* <DEDUP_REMOVED lines=10> */
.L_x_203:
[----:B------:R-:W-:Y:S05]  /*124b0*/  BSYNC B1 ;  /* 0x0000000000017941 */ /* 0x000fea0003800000 */
.L_x_202:
        /* <DEDUP_REMOVED lines=10> */
.L_x_205:
[----:B------:R-:W-:Y:S05]  /*12560*/  BSYNC B1 ;  /* 0x0000000000017941 */ /* 0x000fea0003800000 */
.L_x_204:
        /* <DEDUP_REMOVED lines=13> */
.L_x_207:
[----:B------:R-:W-:Y:S05]  /*12640*/  BSYNC B1 ;  /* 0x0000000000017941 */ /* 0x000fea0003800000 */
.L_x_206:
        /* <DEDUP_REMOVED lines=13> */
.L_x_209:
[----:B------:R-:W-:Y:S05]  /*12720*/  BSYNC B1 ;  /* 0x0000000000017941 */ /* 0x000fea0003800000 */
.L_x_208:
        /* <DEDUP_REMOVED lines=10> */
.L_x_211:
[----:B------:R-:W-:Y:S05]  /*127d0*/  BSYNC B1 ;  /* 0x0000000000017941 */ /* 0x000fea0003800000 */
.L_x_210:
        /* <DEDUP_REMOVED lines=10> */
.L_x_213:
[----:B------:R-:W-:Y:S05]  /*12880*/  BSYNC B1 ;  /* 0x0000000000017941 */ /* 0x000fea0003800000 */
.L_x_212:
        /* <DEDUP_REMOVED lines=13> */
.L_x_215:
[----:B------:R-:W-:Y:S05]  /*12960*/  BSYNC B1 ;  /* 0x0000000000017941 */ /* 0x000fea0003800000 */
.L_x_214:
        /* <DEDUP_REMOVED lines=13> */
.L_x_217:
[----:B------:R-:W-:Y:S05]  /*12a40*/  BSYNC B1 ;  /* 0x0000000000017941 */ /* 0x000fea0003800000 */
.L_x_216:
        /* <DEDUP_REMOVED lines=10> */
.L_x_219:
[----:B------:R-:W-:Y:S05]  /*12af0*/  BSYNC B1 ;  /* 0x0000000000017941 */ /* 0x000fea0003800000 */
.L_x_218:
        /* <DEDUP_REMOVED lines=10> */
.L_x_221:
[----:B------:R-:W-:Y:S05]  /*12ba0*/  BSYNC B1 ;  /* 0x0000000000017941 */ /* 0x000fea0003800000 */
.L_x_220:
        /* <DEDUP_REMOVED lines=13> */
.L_x_223:
[----:B------:R-:W-:Y:S05]  /*12c80*/  BSYNC B1 ;  /* 0x0000000000017941 */ /* 0x000fea0003800000 */
.L_x_222:
        /* <DEDUP_REMOVED lines=13> */
.L_x_225:
[----:B------:R-:W-:Y:S05]  /*12d60*/  BSYNC B1 ;  /* 0x0000000000017941 */ /* 0x000fea0003800000 */
.L_x_224:
        /* <DEDUP_REMOVED lines=10> */
.L_x_227:
[----:B------:R-:W-:Y:S05]  /*12e10*/  BSYNC B1 ;  /* 0x0000000000017941 */ /* 0x000fea0003800000 */
.L_x_226:
        /* <DEDUP_REMOVED lines=10> */
.L_x_229:
[----:B------:R-:W-:Y:S05]  /*12ec0*/  BSYNC B1 ;  /* 0x0000000000017941 */ /* 0x000fea0003800000 */
.L_x_228:
        /* <DEDUP_REMOVED lines=13> */
.L_x_231:
[----:B------:R-:W-:Y:S05]  /*12fa0*/  BSYNC B1 ;  /* 0x0000000000017941 */ /* 0x000fea0003800000 */
.L_x_230:
        /* <DEDUP_REMOVED lines=13> */
.L_x_233:
[----:B------:R-:W-:Y:S05]  /*13080*/  BSYNC B1 ;  /* 0x0000000000017941 */ /* 0x000fea0003800000 */
.L_x_232:
        /* <DEDUP_REMOVED lines=10> */
.L_x_235:
[----:B------:R-:W-:Y:S05]  /*13130*/  BSYNC B1 ;  /* 0x0000000000017941 */ /* 0x000fea0003800000 */
.L_x_234:
        /* <DEDUP_REMOVED lines=10> */
.L_x_237:
[----:B------:R-:W-:Y:S05]  /*131e0*/  BSYNC B1 ;  /* 0x0000000000017941 */ /* 0x000fea0003800000 */
.L_x_236:
        /* <DEDUP_REMOVED lines=13> */
.L_x_239:
[----:B------:R-:W-:Y:S05]  /*132c0*/  BSYNC B1 ;  /* 0x0000000000017941 */ /* 0x000fea0003800000 */
.L_x_238:
        /* <DEDUP_REMOVED lines=13> */
.L_x_241:
[----:B------:R-:W-:Y:S05]  /*133a0*/  BSYNC B1 ;  /* 0x0000000000017941 */ /* 0x000fea0003800000 */
.L_x_240:
        /* <DEDUP_REMOVED lines=10> */
.L_x_243:
[----:B------:R-:W-:Y:S05]  /*13450*/  BSYNC B1 ;  /* 0x0000000000017941 */ /* 0x000fea0003800000 */
.L_x_242:
        /* <DEDUP_REMOVED lines=10> */
.L_x_245:
[----:B------:R-:W-:Y:S05]  /*13500*/  BSYNC B1 ;  /* 0x0000000000017941 */ /* 0x000fea0003800000 */
.L_x_244:
        /* <DEDUP_REMOVED lines=13> */
.L_x_247:
[----:B------:R-:W-:Y:S05]  /*135e0*/  BSYNC B1 ;  /* 0x0000000000017941 */ /* 0x000fea0003800000 */
.L_x_246:
        /* <DEDUP_REMOVED lines=13> */
.L_x_249:
[----:B------:R-:W-:Y:S05]  /*136c0*/  BSYNC B1 ;  /* 0x0000000000017941 */ /* 0x000fea0003800000 */
.L_x_248:
        /* <DEDUP_REMOVED lines=10> */
.L_x_251:
[----:B------:R-:W-:Y:S05]  /*13770*/  BSYNC B1 ;  /* 0x0000000000017941 */ /* 0x000fea0003800000 */
.L_x_250:
        /* <DEDUP_REMOVED lines=10> */
.L_x_253:
[----:B------:R-:W-:Y:S05]  /*13820*/  BSYNC B1 ;  /* 0x0000000000017941 */ /* 0x000fea0003800000 */
.L_x_252:
        /* <DEDUP_REMOVED lines=13> */
.L_x_255:
[----:B------:R-:W-:Y:S05]  /*13900*/  BSYNC B1 ;  /* 0x0000000000017941 */ /* 0x000fea0003800000 */
.L_x_254:
        /* <DEDUP_REMOVED lines=13> */
.L_x_257:
[----:B------:R-:W-:Y:S05]  /*139e0*/  BSYNC B1 ;  /* 0x0000000000017941 */ /* 0x000fea0003800000 */
.L_x_256:
        /* <DEDUP_REMOVED lines=10> */
.L_x_259:
[----:B------:R-:W-:Y:S05]  /*13a90*/  BSYNC B1 ;  /* 0x0000000000017941 */ /* 0x000fea0003800000 */
.L_x_258:
        /* <DEDUP_REMOVED lines=10> */
.L_x_261:
[----:B------:R-:W-:Y:S05]  /*13b40*/  BSYNC B1 ;  /* 0x0000000000017941 */ /* 0x000fea0003800000 */
.L_x_260:
        /* <DEDUP_REMOVED lines=13> */
.L_x_263:
[----:B------:R-:W-:Y:S05]  /*13c20*/  BSYNC B1 ;  /* 0x0000000000017941 */ /* 0x000fea0003800000 */
.L_x_262:
        /* <DEDUP_REMOVED lines=13> */
.L_x_265:
[----:B------:R-:W-:Y:S05]  /*13d00*/  BSYNC B1 ;  /* 0x0000000000017941 */ /* 0x000fea0003800000 */
.L_x_264:
        /* <DEDUP_REMOVED lines=10> */
.L_x_267:
[----:B------:R-:W-:Y:S05]  /*13db0*/  BSYNC B1 ;  /* 0x0000000000017941 */ /* 0x000fea0003800000 */
.L_x_266:
        /* <DEDUP_REMOVED lines=10> */
.L_x_269:
[----:B------:R-:W-:Y:S05]  /*13e60*/  BSYNC B1 ;  /* 0x0000000000017941 */ /* 0x000fea0003800000 */
.L_x_268:
[----:B------:R-:W3:Y:S01]  /*13e70*/  LDL.LU R152, [R1+0x5dc] ;  /* 0x0005dc0001987983 */ /* 0x000ee20000300800 */
[----:B-----5:R-:W-:Y:S01]  /*13e80*/  IMAD.U32 R23, R22, 0x10000, RZ ;  /* 0x0001000016177824 */ /* 0x020fe200078e00ff */
[----:B------:R-:W-:Y:S01]  /*13e90*/  ISETP.GT.AND P3, PT, R3, 0xf0, PT ;  /* 0x000000f00300780c */ /* 0x000fe20003f64270 */
[----:B------:R-:W-:Y:S02]  /*13ea0*/  BSSY B1, `(.L_x_270) ;  /* 0x0000008000017945 */ /* 0x000fe40003800000 */
[----:B------:R-:W-:-:S04]  /*13eb0*/  FMUL R23, R23, R16 ;  /* 0x0000001017177220 */ /* 0x000fc80000400000 */
[----:B---3--:R-:W-:-:S05]  /*13ec0*/  FFMA R23, R152, R2, R23 ;  /* 0x0000000298177223 */ /* 0x008fca0000000017 */
[----:B------:R-:W-:-:S05]  /*13ed0*/  F2FP.BF16.F32.PACK_AB R23, RZ, R23 ;  /* 0x00000017ff17723e */ /* 0x000fca00000010ff */
[----:B------:R3:W-:Y:S01]  /*13ee0*/  @P0 STG.E.U16 desc[UR36][R6.64+0x1d2], R23 ;  /* 0x0001d21706000986 */ /* 0x0007e2000c101524 */
[----:B------:R-:W-:-:S13]  /*13ef0*/  ISETP.GT.AND P0, PT, R0, RZ, P3 ;  /* 0x000000ff0000720c */ /* 0x000fda0001f04270 */
[----:B---3--:R-:W-:Y:S05]  /*13f00*/  @!P0 BRA `(.L_x_271) ;  /* 0x0000000000048947 */ /* 0x008fea0003800000 */
[----:B------:R3:W5:Y:S02]  /*13f10*/  LDG.E.LTC128B.U16 R22, desc[UR36][R14.64+0x1e0] ;  /* 0x0001e0240e167981 */ /* 0x000764000c1e1520 */
.L_x_271:
[----:B------:R-:W-:Y:S05]  /*13f20*/  BSYNC B1 ;  /* 0x0000000000017941 */ /* 0x000fea0003800000 */
.L_x_270:
[----:B------:R-:W2:Y:S01]  /*13f30*/  LDL.LU R152, [R1+0x5e0] ;  /* 0x0005e00001987983 */ /* 0x000ea20000300800 */
[----:B-----5:R-:W-:Y:S01]  /*13f40*/  IMAD.U32 R23, R22, 0x10000, RZ ;  /* 0x0001000016177824 */ /* 0x020fe200078e00ff */
[----:B------:R-:W-:Y:S01]  /*13f50*/  ISETP.GT.AND P2, PT, R3, 0xf1, PT ;  /* 0x000000f10300780c */ /* 0x000fe20003f44270 */
[----:B------:R-:W-:Y:S02]  /*13f60*/  BSSY B1, `(.L_x_272) ;  /* 0x0000008000017945 */ /* 0x000fe40003800000 */
[----:B------:R-:W-:-:S04]  /*13f70*/  FMUL R23, R23, R16 ;  /* 0x0000001017177220 */ /* 0x000fc80000400000 */
[----:B--2---:R-:W-:-:S05]  /*13f80*/  FFMA R23, R152, R2, R23 ;  /* 0x0000000298177223 */ /* 0x004fca0000000017 */
[----:B------:R-:W-:-:S05]  /*13f90*/  F2FP.BF16.F32.PACK_AB R23, RZ, R23 ;  /* 0x00000017ff17723e */ /* 0x000fca00000010ff */
[----:B------:R2:W-:Y:S01]  /*13fa0*/  @P0 STG.E.U16 desc[UR36][R4.64+0x1e0], R23 ;  /* 0x0001e01704000986 */ /* 0x0005e2000c101524 */
[----:B------:R-:W-:-:S13]  /*13fb0*/  ISETP.GT.AND P0, PT, R0, RZ, P2 ;  /* 0x000000ff0000720c */ /* 0x000fda0001704270 */
[----:B--2---:R-:W-:Y:S05]  /*13fc0*/  @!P0 BRA `(.L_x_273) ;  /* 0x0000000000048947 */ /* 0x004fea0003800000 */
[----:B------:R2:W5:Y:S02]  /*13fd0*/  LDG.E.LTC128B.U16 R22, desc[UR36][R14.64+0x1e2] ;  /* 0x0001e2240e167981 */ /* 0x000564000c1e1520 */
.L_x_273:
[----:B------:R-:W-:Y:S05]  /*13fe0*/  BSYNC B1 ;  /* 0x0000000000017941 */ /* 0x000fea0003800000 */
.L_x_272:
        /* <DEDUP_REMOVED lines=10> */
.L_x_275:
[----:B------:R-:W-:Y:S05]  /*14090*/  BSYNC B1 ;  /* 0x0000000000017941 */ /* 0x000fea0003800000 */
.L_x_274:
        /* <DEDUP_REMOVED lines=10> */
.L_x_277:
[----:B------:R-:W-:Y:S05]  /*14140*/  BSYNC B1 ;  /* 0x0000000000017941 */ /* 0x000fea0003800000 */
.L_x_276:
        /* <DEDUP_REMOVED lines=11> */
.L_x_279:
[----:B------:R-:W-:Y:S05]  /*14200*/  BSYNC B1 ;  /* 0x0000000000017941 */ /* 0x000fea0003800000 */
.L_x_278:
[----:B------:R-:W2:Y:S01]  /*14210*/  LDL.LU R152, [R1+0x5f0] ;  /* 0x0005f00001987983 */ /* 0x000ea20000300800 */
[----:B-----5:R-:W-:Y:S01]  /*14220*/  IMAD.U32 R23, R22, 0x10000, RZ ;  /* 0x0001000016177824 */ /* 0x020fe200078e00ff */
[----:B------:R-:W-:Y:S03]  /*14230*/  BSSY B1, `(.L_x_280) ;  /* 0x0000009000017945 */ /* 0x000fe60003800000 */
[----:B------:R-:W-:-:S04]  /*14240*/  FMUL R23, R23, R16 ;  /* 0x0000001017177220 */ /* 0x000fc80000400000 */
[----:B--2---:R-:W-:-:S05]  /*14250*/  FFMA R23, R152, R2, R23 ;  /* 0x0000000298177223 */ /* 0x004fca0000000017 */
[----:B------:R-:W-:-:S05]  /*14260*/  F2FP.BF16.F32.PACK_AB R23, RZ, R23 ;  /* 0x00000017ff17723e */ /* 0x000fca00000010ff */
[----:B------:R2:W-:Y:S01]  /*14270*/  @P0 STG.E.U16 desc[UR36][R4.64+0x1f0], R23 ;  /* 0x0001f01704000986 */ /* 0x0005e2000c101524 */
[----:B------:R-:W-:-:S04]  /*14280*/  ISETP.GT.AND P0, PT, R3, 0xf9, PT ;  /* 0x000000f90300780c */ /* 0x000fc80003f04270 */
[----:B------:R-:W-:-:S13]  /*14290*/  ISETP.GT.AND P4, PT, R0, RZ, P0 ;  /* 0x000000ff0000720c */ /* 0x000fda0000784270 */
[----:B--2---:R-:W-:Y:S05]  /*142a0*/  @!P4 BRA `(.L_x_281) ;  /* 0x000000000004c947 */ /* 0x004fea0003800000 */
[----:B------:R2:W5:Y:S02]  /*142b0*/  LDG.E.LTC128B.U16 R22, desc[UR36][R14.64+0x1f2] ;  /* 0x0001f2240e167981 */ /* 0x000564000c1e1520 */
.L_x_281:
[----:B------:R-:W-:Y:S05]  /*142c0*/  BSYNC B1 ;  /* 0x0000000000017941 */ /* 0x000fea0003800000 */
.L_x_280:
        /* <DEDUP_REMOVED lines=10> */
.L_x_283:
[----:B------:R-:W-:Y:S05]  /*14370*/  BSYNC B1 ;  /* 0x0000000000017941 */ /* 0x000fea0003800000 */
.L_x_282:
        /* <DEDUP_REMOVED lines=10> */
.L_x_285:
[----:B------:R-:W-:Y:S05]  /*14420*/  BSYNC B1 ;  /* 0x0000000000017941 */ /* 0x000fea0003800000 */
.L_x_284:
[----:B------:R-:W3:Y:S01]  /*14430*/  LDL.LU R154, [R1+0x5fc] ;  /* 0x0005fc00019a7983 */ /* 0x000ee20000300800 */
[----:B-----5:R-:W-:Y:S02]  /*14440*/  IMAD.U32 R23, R22, 0x10000, RZ ;  /* 0x0001000016177824 */ /* 0x020fe400078e00ff */
[C---:B------:R-:W-:Y:S01]  /*14450*/  IMAD.SHL.U32 R158, R20.reuse, 0x100, RZ ;  /* 0x00000100149e7824 */ /* 0x040fe200078e00ff */
[----:B------:R-:W-:Y:S01]  /*14460*/  SHF.L.U64.HI R159, R20, 0x8, R21 ;  /* 0x00000008149f7819 */ /* 0x000fe20000010215 */
[----:B------:R-:W-:Y:S01]  /*14470*/  FMUL R23, R23, R16 ;  /* 0x0000001017177220 */ /* 0x000fe20000400000 */
[----:B------:R-:W-:Y:S01]  /*14480*/  PRMT R152, R22, 0x7610, R152 ;  /* 0x0000761016987816 */ /* 0x000fe20000000098 */
[----:B------:R-:W4:Y:S02]  /*14490*/  LDL.LU R153, [R1+0x200] ;  /* 0x0002000001997983 */ /* 0x000f240000300800 */
[----:B---3--:R-:W-:-:S05]  /*144a0*/  FFMA R23, R154, R2, R23 ;  /* 0x000000029a177223 */ /* 0x008fca0000000017 */
[----:B------:R-:W-:-:S05]  /*144b0*/  F2FP.BF16.F32.PACK_AB R23, RZ, R23 ;  /* 0x00000017ff17723e */ /* 0x000fca00000010ff */
[----:B------:R3:W-:Y:S01]  /*144c0*/  @P4 STG.E.U16 desc[UR36][R6.64+0x1f2], R23 ;  /* 0x0001f21706004986 */ /* 0x0007e2000c101524 */
[----:B------:R-:W-:-:S05]  /*144d0*/  IADD3 R20, P4, R158, R4, RZ ;  /* 0x000000049e147210 */ /* 0x000fca0007f9e0ff */
[----:B------:R-:W-:Y:S01]  /*144e0*/  IMAD.X R21, R159, 0x1, R5, P4 ;  /* 0x000000019f157824 */ /* 0x000fe200020e0605 */
[----:B------:R-:W-:-:S13]  /*144f0*/  ISETP.GT.AND P4, PT, R0, 0x80, P5 ;  /* 0x000000800000780c */ /* 0x000fda0002f84270 */
[----:B------:R-:W2:Y:S01]  /*14500*/  @P4 LDG.E.LTC128B.U16 R152, desc[UR36][R168.64] ;  /* 0x00000024a8984981 */ /* 0x000ea2000c1e1520 */
[----:B------:R-:W-:Y:S01]  /*14510*/  BSSY B1, `(.L_x_286) ;  /* 0x000000a000017945 */ /* 0x000fe20003800000 */
[----:B--2---:R-:W-:-:S04]  /*14520*/  IMAD.U32 R22, R152, 0x10000, RZ ;  /* 0x0001000098167824 */ /* 0x004fc800078e00ff */
[----:B------:R-:W-:-:S04]  /*14530*/  FMUL R22, R22, R16 ;  /* 0x0000001016167220 */ /* 0x000fc80000400000 */
[----:B----4-:R-:W-:-:S05]  /*14540*/  FFMA R22, R153, R2, R22 ;  /* 0x0000000299167223 */ /* 0x010fca0000000016 */
[----:B------:R-:W-:-:S05]  /*14550*/  F2FP.BF16.F32.PACK_AB R22, RZ, R22 ;  /* 0x00000016ff16723e */ /* 0x000fca00000010ff */
[----:B------:R3:W-:Y:S01]  /*14560*/  @P4 STG.E.U16 desc[UR36][R20.64], R22 ;  /* 0x0000001614004986 */ /* 0x0007e2000c101524 */
[----:B------:R-:W-:-:S04]  /*14570*/  LOP3.LUT P4, RZ, R17, 0x2, RZ, 0xc0, !PT ;  /* 0x0000000211ff7812 */ /* 0x000fc8000788c0ff */
[----:B------:R-:W-:-:S13]  /*14580*/  ISETP.GT.AND P4, PT, R0, 0x80, P4 ;  /* 0x000000800000780c */ /* 0x000fda0002784270 */
[----:B---3--:R-:W-:Y:S05]  /*14590*/  @!P4 BRA `(.L_x_287) ;  /* 0x000000000004c947 */ /* 0x008fea0003800000 */
[----:B------:R2:W5:Y:S02]  /*145a0*/  LDG.E.LTC128B.U16 R152, desc[UR36][R10.64+0x2] ;  /* 0x000002240a987981 */ /* 0x000564000c1e1520 */
.L_x_287:
[----:B------:R-:W-:Y:S05]  /*145b0*/  BSYNC B1 ;  /* 0x0000000000017941 */ /* 0x000fea0003800000 */
.L_x_286:
[----:B------:R-:W3:Y:S01]  /*145c0*/  LDL.LU R23, [R1+0x204] ;  /* 0x0002040001177983 */ /* 0x000ee20000300800 */
[----:B-----5:R-:W-:Y:S01]  /*145d0*/  IMAD.U32 R22, R152, 0x10000, RZ ;  /* 0x0001000098167824 */ /* 0x020fe200078e00ff */
[----:B------:R-:W-:Y:S01]  /*145e0*/  ISETP.GT.AND P5, PT, R0, 0x88, P5 ;  /* 0x000000880000780c */ /* 0x000fe20002fa4270 */
[----:B------:R-:W-:Y:S02]  /*145f0*/  BSSY B1, `(.L_x_288) ;  /* 0x0000009000017945 */ /* 0x000fe40003800000 */
[----:B------:R-:W-:-:S04]  /*14600*/  FMUL R22, R22, R16 ;  /* 0x0000001016167220 */ /* 0x000fc80000400000 */
[----:B---3--:R-:W-:-:S05]  /*14610*/  FFMA R22, R23, R2, R22 ;  /* 0x0000000217167223 */ /* 0x008fca0000000016 */
[----:B------:R-:W-:-:S05]  /*14620*/  F2FP.BF16.F32.PACK_AB R22, RZ, R22 ;  /* 0x00000016ff16723e */ /* 0x000fca00000010ff */
[----:B------:R3:W-:Y:S02]  /*14630*/  @P4 STG.E.U16 desc[UR36][R20.64+0x2], R22 ;  /* 0x0000021614004986 */ /* 0x0007e4000c101524 */
[----:B---3--:R-:W-:-:S05]  /*14640*/  IADD3 R22, P4, R20, R170, RZ ;  /* 0x000000aa14167210 */ /* 0x008fca0007f9e0ff */
[----:B------:R-:W-:Y:S01]  /*14650*/  IMAD.X R23, R21, 0x1, R171, P4 ;  /* 0x0000000115177824 */ /* 0x000fe200020e06ab */
[----:B------:R-:W-:Y:S07]  /*14660*/  @!P5 BRA `(.L_x_289) ;  /* 0x000000000004d947 */ /* 0x000fee0003800000 */
[----:B------:R3:W5:Y:S02]  /*14670*/  LDG.E.LTC128B.U16 R152, desc[UR36][R156.64] ;  /* 0x000000249c987981 */ /* 0x000764000c1e1520 */
.L_x_289:
[----:B------:R-:W-:Y:S05]  /*14680*/  BSYNC B1 ;  /* 0x0000000000017941 */ /* 0x000fea0003800000 */
.L_x_288:
[----:B------:R-:W4:Y:S01]  /*14690*/  LDL.LU R154, [R1+0x208] ;  /* 0x00020800019a7983 */ /* 0x000f220000300800 */
[----:B-----5:R-:W-:Y:S01]  /*146a0*/  IMAD.U32 R153, R152, 0x10000, RZ ;  /* 0x0001000098997824 */ /* 0x020fe200078e00ff */
[----:B------:R-:W-:Y:S01]  /*146b0*/  LOP3.LUT P4, RZ, R17, 0x2, RZ, 0xc0, !PT ;  /* 0x0000000211ff7812 */ /* 0x000fe2000788c0ff */
[----:B------:R-:W-:Y:S02]  /*146c0*/  BSSY B1, `(.L_x_290) ;  /* 0x0000008000017945 */ /* 0x000fe40003800000 */
[----:B------:R-:W-:Y:S01]  /*146d0*/  FMUL R153, R153, R16 ;  /* 0x0000001099997220 */ /* 0x000fe20000400000 */
[----:B------:R-:W-:-:S03]  /*146e0*/  ISETP.GT.AND P4, PT, R0, 0x88, P4 ;  /* 0x000000880000780c */ /* 0x000fc60002784270 */
[----:B----4-:R-:W-:-:S05]  /*146f0*/  FFMA R153, R154, R2, R153 ;  /* 0x000000029a997223 */ /* 0x010fca0000000099 */
[----:B------:R-:W-:-:S05]  /*14700*/  F2FP.BF16.F32.PACK_AB R153, RZ, R153 ;  /* 0x00000099ff99723e */ /* 0x000fca00000010ff */
[----:B------:R4:W-:Y:S01]  /*14710*/  @P5 STG.E.U16 desc[UR36][R22.64], R153 ;  /* 0x0000009916005986 */ /* 0x0009e2000c101524 */
[----:B------:R-:W-:Y:S05]  /*14720*/  @!P4 BRA `(.L_x_291) ;  /* 0x000000000004c947 */ /* 0x000fea0003800000 */
[----:B------:R0:W5:Y:S02]  /*14730*/  LDG.E.LTC128B.U16 R152, desc[UR36][R8.64+0x2] ;  /* 0x0000022408987981 */ /* 0x000164000c1e1520 */
.L_x_291:
[----:B------:R-:W-:Y:S05]  /*14740*/  BSYNC B1 ;  /* 0x0000000000017941 */ /* 0x000fea0003800000 */
.L_x_290:
[----:B------:R-:W2:Y:S01]  /*14750*/  LDL.LU R154, [R1+0x20c] ;  /* 0x00020c00019a7983 */ /* 0x000ea20000300800 */
[----:B----45:R-:W-:Y:S01]  /*14760*/  IMAD.U32 R153, R152, 0x10000, RZ ;  /* 0x0001000098997824 */ /* 0x030fe200078e00ff */
[----:B------:R-:W-:Y:S01]  /*14770*/  LOP3.LUT P5, RZ, R17, 0x4, RZ, 0xc0, !PT ;  /* 0x0000000411ff7812 */ /* 0x000fe200078ac0ff */
[----:B------:R-:W-:Y:S02]  /*14780*/  BSSY B1, `(.L_x_292) ;  /* 0x0000008000017945 */ /* 0x000fe40003800000 */
[----:B------:R-:W-:-:S04]  /*14790*/  FMUL R153, R153, R16 ;  /* 0x0000001099997220 */ /* 0x000fc80000400000 */
[----:B--2---:R-:W-:-:S05]  /*147a0*/  FFMA R153, R154, R2, R153 ;  /* 0x000000029a997223 */ /* 0x004fca0000000099 */
[----:B------:R-:W-:-:S05]  /*147b0*/  F2FP.BF16.F32.PACK_AB R153, RZ, R153 ;  /* 0x00000099ff99723e */ /* 0x000fca00000010ff */
[----:B------:R2:W-:Y:S01]  /*147c0*/  @P4 STG.E.U16 desc[UR36][R22.64+0x2], R153 ;  /* 0x0000029916004986 */ /* 0x0005e2000c101524 */
[----:B------:R-:W-:-:S13]  /*147d0*/  ISETP.GT.AND P4, PT, R0, 0x80, P5 ;  /* 0x000000800000780c */ /* 0x000fda0002f84270 */
[----:B--2---:R-:W-:Y:S05]  /*147e0*/  @!P4 BRA `(.L_x_293) ;  /* 0x000000000004c947 */ /* 0x004fea0003800000 */
[----:B------:R2:W5:Y:S02]  /*147f0*/  LDG.E.LTC128B.U16 R152, desc[UR36][R10.64+0x10] ;  /* 0x000010240a987981 */ /* 0x000564000c1e1520 */
.L_x_293:
[----:B------:R-:W-:Y:S05]  /*14800*/  BSYNC B1 ;  /* 0x0000000000017941 */ /* 0x000fea0003800000 */
.L_x_292:
[----:B------:R-:W4:Y:S01]  /*14810*/  LDL.LU R154, [R1+0x210] ;  /* 0x00021000019a7983 */ /* 0x000f220000300800 */
[----:B-----5:R-:W-:Y:S01]  /*14820*/  IMAD.U32 R153, R152, 0x10000, RZ ;  /* 0x0001000098997824 */ /* 0x020fe200078e00ff */
[----:B------:R-:W-:Y:S01]  /*14830*/  LOP3.LUT P5, RZ, R17, 0x8, RZ, 0xc0, !PT ;  /* 0x0000000811ff7812 */ /* 0x000fe200078ac0ff */
[----:B------:R-:W-:Y:S02]  /*14840*/  BSSY B1, `(.L_x_294) ;  /* 0x0000008000017945 */ /* 0x000fe40003800000 */
[----:B------:R-:W-:-:S04]  /*14850*/  FMUL R153, R153, R16 ;  /* 0x0000001099997220 */ /* 0x000fc80000400000 */
[----:B----4-:R-:W-:-:S05]  /*14860*/  FFMA R153, R154, R2, R153 ;  /* 0x000000029a997223 */ /* 0x010fca0000000099 */
[----:B------:R-:W-:-:S05]  /*14870*/  F2FP.BF16.F32.PACK_AB R153, RZ, R153 ;  /* 0x00000099ff99723e */ /* 0x000fca00000010ff */
[----:B------:R4:W-:Y:S01]  /*14880*/  @P4 STG.E.U16 desc[UR36][R20.64+0x10], R153 ;  /* 0x0000109914004986 */ /* 0x0009e2000c101524 */
[----:B------:R-:W-:-:S13]  /*14890*/  ISETP.GT.AND P4, PT, R0, 0x80, P5 ;  /* 0x000000800000780c */ /* 0x000fda0002f84270 */
[----:B----4-:R-:W-:Y:S05]  /*148a0*/  @!P4 BRA `(.L_x_295) ;  /* 0x000000000004c947 */ /* 0x010fea0003800000 */
[----:B------:R4:W5:Y:S02]  /*148b0*/  LDG.E.LTC128B.U16 R152, desc[UR36][R10.64+0x12] ;  /* 0x000012240a987981 */ /* 0x000964000c1e1520 */
.L_x_295:
[----:B------:R-:W-:Y:S05]  /*148c0*/  BSYNC B1 ;  /* 0x0000000000017941 */ /* 0x000fea0003800000 */
.L_x_294:
[----:B------:R-:W2:Y:S01]  /*148d0*/  LDL.LU R154, [R1+0x214] ;  /* 0x00021400019a7983 */ /* 0x000ea20000300800 */
[----:B-----5:R-:W-:Y:S01]  /*148e0*/  IMAD.U32 R153, R152, 0x10000, RZ ;  /* 0x0001000098997824 */ /* 0x020fe200078e00ff */
[----:B------:R-:W-:Y:S03]  /*148f0*/  BSSY B1, `(.L_x_296) ;  /* 0x0000009000017945 */ /* 0x000fe60003800000 */
[----:B------:R-:W-:-:S04]  /*14900*/  FMUL R153, R153, R16 ;  /* 0x0000001099997220 */ /* 0x000fc80000400000 */
[----:B--2---:R-:W-:-:S05]  /*14910*/  FFMA R153, R154, R2, R153 ;  /* 0x000000029a997223 */ /* 0x004fca0000000099 */
[----:B------:R-:W-:-:S05]  /*14920*/  F2FP.BF16.F32.PACK_AB R153, RZ, R153 ;  /* 0x00000099ff99723e */ /* 0x000fca00000010ff */
[----:B------:R2:W-:Y:S01]  /*14930*/  @P4 STG.E.U16 desc[UR36][R20.64+0x12], R153 ;  /* 0x0000129914004986 */ /* 0x0005e2000c101524 */
[----:B------:R-:W-:-:S04]  /*14940*/  LOP3.LUT P4, RZ, R17, 0x4, RZ, 0xc0, !PT ;  /* 0x0000000411ff7812 */ /* 0x000fc8000788c0ff */
[----:B------:R-:W-:-:S13]  /*14950*/  ISETP.GT.AND P4, PT, R0, 0x88, P4 ;  /* 0x000000880000780c */ /* 0x000fda0002784270 */
[----:B--2---:R-:W-:Y:S05]  /*14960*/  @!P4 BRA `(.L_x_297) ;  /* 0x000000000004c947 */ /* 0x004fea0003800000 */
[----:B------:R2:W5:Y:S02]  /*14970*/  LDG.E.LTC128B.U16 R152, desc[UR36][R8.64+0x10] ;  /* 0x0000102408987981 */ /* 0x000564000c1e1520 */
.L_x_297:
[----:B------:R-:W-:Y:S05]  /*14980*/  BSYNC B1 ;  /* 0x0000000000017941 */ /* 0x000fea0003800000 */
.L_x_296:
        /* <DEDUP_REMOVED lines=10> */
.L_x_299:
[----:B------:R-:W-:Y:S05]  /*14a30*/  BSYNC B1 ;  /* 0x0000000000017941 */ /* 0x000fea0003800000 */
.L_x_298:
[----:B------:R-:W2:Y:S01]  /*14a40*/  LDL.LU R154, [R1+0x21c] ;  /* 0x00021c00019a7983 */ /* 0x000ea20000300800 */
[----:B-----5:R-:W-:Y:S01]  /*14a50*/  IMAD.U32 R153, R152, 0x10000, RZ ;  /* 0x0001000098997824 */ /* 0x020fe200078e00ff */
        /* <DEDUP_REMOVED lines=9> */
.L_x_301:
[----:B------:R-:W-:Y:S05]  /*14af0*/  BSYNC B1 ;  /* 0x0000000000017941 */ /* 0x000fea0003800000 */
.L_x_300:
[----:B------:R-:W3:Y:S01]  /*14b00*/  LDL.LU R154, [R1+0x220] ;  /* 0x00022000019a7983 */ /* 0x000ee20000300800 */
[----:B-----5:R-:W-:Y:S01]  /*14b10*/  IMAD.U32 R153, R152, 0x10000, RZ ;  /* 0x0001000098997824 */ /* 0x020fe200078e00ff */
[----:B------:R-:W-:Y:S01]  /*14b20*/  LOP3.LUT P5, RZ, R18, 0x4000000, RZ, 0xc0, !PT ;  /* 0x0400000012ff7812 */ /* 0x000fe200078ac0ff */
[----:B------:R-:W-:Y:S02]  /*14b30*/  BSSY B1, `(.L_x_302) ;  /* 0x0000008000017945 */ /* 0x000fe40003800000 */
[----:B------:R-:W-:-:S04]  /*14b40*/  FMUL R153, R153, R16 ;  /* 0x0000001099997220 */ /* 0x000fc80000400000 */
[----:B---3--:R-:W-:-:S05]  /*14b50*/  FFMA R153, R154, R2, R153 ;  /* 0x000000029a997223 */ /* 0x008fca0000000099 */
[----:B------:R-:W-:-:S05]  /*14b60*/  F2FP.BF16.F32.PACK_AB R153, RZ, R153 ;  /* 0x00000099ff99723e */ /* 0x000fca00000010ff */
[----:B------:R3:W-:Y:S01]  /*14b70*/  @P4 STG.E.U16 desc[UR36][R20.64+0x20], R153 ;  /* 0x0000209914004986 */ /* 0x0007e2000c101524 */
[----:B------:R-:W-:-:S13]  /*14b80*/  ISETP.GT.AND P4, PT, R0, 0x80, P5 ;  /* 0x000000800000780c */ /* 0x000fda0002f84270 */
[----:B---3--:R-:W-:Y:S05]  /*14b90*/  @!P4 BRA `(.L_x_303) ;  /* 0x000000000004c947 */ /* 0x008fea0003800000 */
[----:B------:R3:W5:Y:S02]  /*14ba0*/  LDG.E.LTC128B.U16 R152, desc[UR36][R10.64+0x22] ;  /* 0x000022240a987981 */ /* 0x000764000c1e1520 */
.L_x_303:
[----:B------:R-:W-:Y:S05]  /*14bb0*/  BSYNC B1 ;  /* 0x0000000000017941 */ /* 0x000fea0003800000 */
.L_x_302:
        /* <DEDUP_REMOVED lines=11> */
.L_x_305:
[----:B------:R-:W-:Y:S05]  /*14c70*/  BSYNC B1 ;  /* 0x0000000000017941 */ /* 0x000fea0003800000 */
.L_x_304:
        /* <DEDUP_REMOVED lines=10> */
.L_x_307:
[----:B------:R-:W-:Y:S05]  /*14d20*/  BSYNC B1 ;  /* 0x0000000000017941 */ /* 0x000fea0003800000 */
.L_x_306:
        /* <DEDUP_REMOVED lines=11> */
.L_x_309:
[----:B------:R-:W-:Y:S05]  /*14de0*/  BSYNC B1 ;  /* 0x0000000000017941 */ /* 0x000fea0003800000 */
.L_x_308:
        /* <DEDUP_REMOVED lines=11> */
.L_x_311:
[----:B------:R-:W-:Y:S05]  /*14ea0*/  BSYNC B1 ;  /* 0x0000000000017941 */ /* 0x000fea0003800000 */
.L_x_310:
        /* <DEDUP_REMOVED lines=11> */
.L_x_313:
[----:B------:R-:W-:Y:S05]  /*14f60*/  BSYNC B1 ;  /* 0x0000000000017941 */ /* 0x000fea0003800000 */
.L_x_312:
        /* <DEDUP_REMOVED lines=10> */
.L_x_315:
[----:B------:R-:W-:Y:S05]  /*15010*/  BSYNC B1 ;  /* 0x0000000000017941 */ /* 0x000fea0003800000 */
.L_x_314:
        /* <DEDUP_REMOVED lines=11> */
.L_x_317:
[----:B------:R-:W-:Y:S05]  /*150d0*/  BSYNC B1 ;  /* 0x0000000000017941 */ /* 0x000fea0003800000 */
.L_x_316:
        /* <DEDUP_REMOVED lines=11> */
.L_x_319:
[----:B------:R-:W-:Y:S05]  /*15190*/  BSYNC B1 ;  /* 0x0000000000017941 */ /* 0x000fea0003800000 */
.L_x_318:
        /* <DEDUP_REMOVED lines=11> */
.L_x_321:
[----:B------:R-:W-:Y:S05]  /*15250*/  BSYNC B1 ;  /* 0x0000000000017941 */ /* 0x000fea0003800000 */
.L_x_320:
        /* <DEDUP_REMOVED lines=10> */
.L_x_323:
[----:B------:R-:W-:Y:S05]  /*15300*/  BSYNC B1 ;  /* 0x0000000000017941 */ /* 0x000fea0003800000 */
.L_x_322:
        /* <DEDUP_REMOVED lines=11> */
.L_x_325:
[----:B------:R-:W-:Y:S05]  /*153c0*/  BSYNC B1 ;  /* 0x0000000000017941 */ /* 0x000fea0003800000 */
.L_x_324:
        /* <DEDUP_REMOVED lines=11> */
.L_x_327:
[----:B------:R-:W-:Y:S05]  /*15480*/  BSYNC B1 ;  /* 0x0000000000017941 */ /* 0x000fea0003800000 */
.L_x_326:
        /* <DEDUP_REMOVED lines=11> */
.L_x_329:
[----:B------:R-:W-:Y:S05]  /*15540*/  BSYNC B1 ;  /* 0x0000000000017941 */ /* 0x000fea0003800000 */
.L_x_328:
        /* <DEDUP_REMOVED lines=10> */
.L_x_331:
[----:B------:R-:W-:Y:S05]  /*155f0*/  BSYNC B1 ;  /* 0x0000000000017941 */ /* 0x000fea0003800000 */
.L_x_330:
        /* <DEDUP_REMOVED lines=11> */
.L_x_333:
[----:B------:R-:W-:Y:S05]  /*156b0*/  BSYNC B1 ;  /* 0x0000000000017941 */ /* 0x000fea0003800000 */
.L_x_332:
        /* <DEDUP_REMOVED lines=11> */
.L_x_335:
[----:B------:R-:W-:Y:S05]  /*15770*/  BSYNC B1 ;  /* 0x0000000000017941 */ /* 0x000fea0003800000 */
.L_x_334:
        /* <DEDUP_REMOVED lines=11> */
.L_x_337:
[----:B------:R-:W-:Y:S05]  /*15830*/  BSYNC B1 ;  /* 0x0000000000017941 */ /* 0x000fea0003800000 */
.L_x_336:
        /* <DEDUP_REMOVED lines=10> */
.L_x_339:
[----:B------:R-:W-:Y:S05]  /*158e0*/  BSYNC B1 ;  /* 0x0000000000017941 */ /* 0x000fea0003800000 */
.L_x_338:
        /* <DEDUP_REMOVED lines=11> */
.L_x_341:
[----:B------:R-:W-:Y:S05]  /*159a0*/  BSYNC B1 ;  /* 0x0000000000017941 */ /* 0x000fea0003800000 */
.L_x_340:
        /* <DEDUP_REMOVED lines=11> */
.L_x_343:
[----:B------:R-:W-:Y:S05]  /*15a60*/  BSYNC B1 ;  /* 0x0000000000017941 */ /* 0x000fea0003800000 */
.L_x_342:
        /* <DEDUP_REMOVED lines=11> */
.L_x_345:
[----:B------:R-:W-:Y:S05]  /*15b20*/  BSYNC B1 ;  /* 0x0000000000017941 */ /* 0x000fea0003800000 */
.L_x_344:
        /* <DEDUP_REMOVED lines=10> */
.L_x_347:
[----:B------:R-:W-:Y:S05]  /*15bd0*/  BSYNC B1 ;  /* 0x0000000000017941 */ /* 0x000fea0003800000 */
.L_x_346:
        /* <DEDUP_REMOVED lines=11> */
.L_x_349:
[----:B------:R-:W-:Y:S05]  /*15c90*/  BSYNC B1 ;  /* 0x0000000000017941 */ /* 0x000fea0003800000 */
.L_x_348:
        /* <DEDUP_REMOVED lines=11> */
.L_x_351:
[----:B------:R-:W-:Y:S05]  /*15d50*/  BSYNC B1 ;  /* 0x0000000000017941 */ /* 0x000fea0003800000 */
.L_x_350:
        /* <DEDUP_REMOVED lines=11> */
.L_x_353:
[----:B------:R-:W-:Y:S05]  /*15e10*/  BSYNC B1 ;  /* 0x0000000000017941 */ /* 0x000fea0003800000 */
.L_x_352:
        /* <DEDUP_REMOVED lines=10> */
.L_x_355:
[----:B------:R-:W-:Y:S05]  /*15ec0*/  BSYNC B1 ;  /* 0x0000000000017941 */ /* 0x000fea0003800000 */
.L_x_354:
        /* <DEDUP_REMOVED lines=11> */
.L_x_357:
[----:B------:R-:W-:Y:S05]  /*15f80*/  BSYNC B1 ;  /* 0x0000000000017941 */ /* 0x000fea0003800000 */
.L_x_356:
        /* <DEDUP_REMOVED lines=11> */
.L_x_359:
[----:B------:R-:W-:Y:S05]  /*16040*/  BSYNC B1 ;  /* 0x0000000000017941 */ /* 0x000fea0003800000 */
.L_x_358:
        /* <DEDUP_REMOVED lines=11> */
.L_x_361:
[----:B------:R-:W-:Y:S05]  /*16100*/  BSYNC B1 ;  /* 0x0000000000017941 */ /* 0x000fea0003800000 */
.L_x_360:
        /* <DEDUP_REMOVED lines=10> */
.L_x_363:
[----:B------:R-:W-:Y:S05]  /*161b0*/  BSYNC B1 ;  /* 0x0000000000017941 */ /* 0x000fea0003800000 */
.L_x_362:
        /* <DEDUP_REMOVED lines=11> */
.L_x_365:
[----:B------:R-:W-:Y:S05]  /*16270*/  BSYNC B1 ;  /* 0x0000000000017941 */ /* 0x000fea0003800000 */
.L_x_364:
        /* <DEDUP_REMOVED lines=11> */
.L_x_367:
[----:B------:R-:W-:Y:S05]  /*16330*/  BSYNC B1 ;  /* 0x0000000000017941 */ /* 0x000fea0003800000 */
.L_x_366:
        /* <DEDUP_REMOVED lines=11> */
.L_x_369:
[----:B------:R-:W-:Y:S05]  /*163f0*/  BSYNC B1 ;  /* 0x0000000000017941 */ /* 0x000fea0003800000 */
.L_x_368:
        /* <DEDUP_REMOVED lines=10> */
.L_x_371:
[----:B------:R-:W-:Y:S05]  /*164a0*/  BSYNC B1 ;  /* 0x0000000000017941 */ /* 0x000fea0003800000 */
.L_x_370:
        /* <DEDUP_REMOVED lines=11> */
.L_x_373:
[----:B------:R-:W-:Y:S05]  /*16560*/  BSYNC B1 ;  /* 0x0000000000017941 */ /* 0x000fea0003800000 */
.L_x_372:
        /* <DEDUP_REMOVED lines=11> */
.L_x_375:
[----:B------:R-:W-:Y:S05]  /*16620*/  BSYNC B1 ;  /* 0x0000000000017941 */ /* 0x000fea0003800000 */
.L_x_374:
        /* <DEDUP_REMOVED lines=11> */
.L_x_377:
[----:B------:R-:W-:Y:S05]  /*166e0*/  BSYNC B1 ;  /* 0x0000000000017941 */ /* 0x000fea0003800000 */
.L_x_376:
        /* <DEDUP_REMOVED lines=10> */
.L_x_379:
[----:B------:R-:W-:Y:S05]  /*16790*/  BSYNC B1 ;  /* 0x0000000000017941 */ /* 0x000fea0003800000 */
.L_x_378:
        /* <DEDUP_REMOVED lines=11> */
.L_x_381:
[----:B------:R-:W-:Y:S05]  /*16850*/  BSYNC B1 ;  /* 0x0000000000017941 */ /* 0x000fea0003800000 */
.L_x_380:
        /* <DEDUP_REMOVED lines=11> */
.L_x_383:
[----:B------:R-:W-:Y:S05]  /*16910*/  BSYNC B1 ;  /* 0x0000000000017941 */ /* 0x000fea0003800000 */
.L_x_382:
        /* <DEDUP_REMOVED lines=11> */
.L_x_385:
[----:B------:R-:W-:Y:S05]  /*169d0*/  BSYNC B1 ;  /* 0x0000000000017941 */ /* 0x000fea0003800000 */
.L_x_384:
        /* <DEDUP_REMOVED lines=10> */
.L_x_387:
[----:B------:R-:W-:Y:S05]  /*16a80*/  BSYNC B1 ;  /* 0x0000000000017941 */ /* 0x000fea0003800000 */
.L_x_386:
        /* <DEDUP_REMOVED lines=11> */
.L_x_389:
[----:B------:R-:W-:Y:S05]  /*16b40*/  BSYNC B1 ;  /* 0x0000000000017941 */ /* 0x000fea0003800000 */
.L_x_388:
        /* <DEDUP_REMOVED lines=11> */
.L_x_391:
[----:B------:R-:W-:Y:S05]  /*16c00*/  BSYNC B1 ;  /* 0x0000000000017941 */ /* 0x000fea0003800000 */
.L_x_390:
        /* <DEDUP_REMOVED lines=11> */
.L_x_393:
[----:B------:R-:W-:Y:S05]  /*16cc0*/  BSYNC B1 ;  /* 0x0000000000017941 */ /* 0x000fea0003800000 */
.L_x_392:
        /* <DEDUP_REMOVED lines=10> */
.L_x_395:
[----:B------:R-:W-:Y:S05]  /*16d70*/  BSYNC B1 ;  /* 0x0000000000017941 */ /* 0x000fea0003800000 */
.L_x_394:
        /* <DEDUP_REMOVED lines=11> */
.L_x_397:
[----:B------:R-:W-:Y:S05]  /*16e30*/  BSYNC B1 ;  /* 0x0000000000017941 */ /* 0x000fea0003800000 */
.L_x_396:
        /* <DEDUP_REMOVED lines=11> */
.L_x_399:
[----:B------:R-:W-:Y:S05]  /*16ef0*/  BSYNC B1 ;  /* 0x0000000000017941 */ /* 0x000fea0003800000 */
.L_x_398:
        /* <DEDUP_REMOVED lines=11> */
.L_x_401:
[----:B------:R-:W-:Y:S05]  /*16fb0*/  BSYNC B1 ;  /* 0x0000000000017941 */ /* 0x000fea0003800000 */
.L_x_400:
        /* <DEDUP_REMOVED lines=10> */
.L_x_403:
[----:B------:R-:W-:Y:S05]  /*17060*/  BSYNC B1 ;  /* 0x0000000000017941 */ /* 0x000fea0003800000 */
.L_x_402:
        /* <DEDUP_REMOVED lines=11> */
.L_x_405:
[----:B------:R-:W-:Y:S05]  /*17120*/  BSYNC B1 ;  /* 0x0000000000017941 */ /* 0x000fea0003800000 */
.L_x_404:
        /* <DEDUP_REMOVED lines=11> */
.L_x_407:
[----:B------:R-:W-:Y:S05]  /*171e0*/  BSYNC B1 ;  /* 0x0000000000017941 */ /* 0x000fea0003800000 */
.L_x_406:
        /* <DEDUP_REMOVED lines=11> */
.L_x_409:
[----:B------:R-:W-:Y:S05]  /*172a0*/  BSYNC B1 ;  /* 0x0000000000017941 */ /* 0x000fea0003800000 */
.L_x_408:
        /* <DEDUP_REMOVED lines=10> */
.L_x_411:
[----:B------:R-:W-:Y:S05]  /*17350*/  BSYNC B1 ;  /* 0x0000000000017941 */ /* 0x000fea0003800000 */
.L_x_410:
        /* <DEDUP_REMOVED lines=11> */
.L_x_413:
[----:B------:R-:W-:Y:S05]  /*17410*/  BSYNC B1 ;  /* 0x0000000000017941 */ /* 0x000fea0003800000 */
.L_x_412:
        /* <DEDUP_REMOVED lines=11> */
.L_x_415:
[----:B------:R-:W-:Y:S05]  /*174d0*/  BSYNC B1 ;  /* 0x0000000000017941 */ /* 0x000fea0003800000 */
.L_x_414:
        /* <DEDUP_REMOVED lines=11> */
.L_x_417:
[----:B------:R-:W-:Y:S05]  /*17590*/  BSYNC B1 ;  /* 0x0000000000017941 */ /* 0x000fea0003800000 */
.L_x_416:
        /* <DEDUP_REMOVED lines=10> */
.L_x_419:
[----:B------:R-:W-:Y:S05]  /*17640*/  BSYNC B1 ;  /* 0x0000000000017941 */ /* 0x000fea0003800000 */
.L_x_418:
        /* <DEDUP_REMOVED lines=11> */
.L_x_421:
[----:B------:R-:W-:Y:S05]  /*17700*/  BSYNC B1 ;  /* 0x0000000000017941 */ /* 0x000fea0003800000 */
.L_x_420:
        /* <DEDUP_REMOVED lines=11> */
.L_x_423:
[----:B------:R-:W-:Y:S05]  /*177c0*/  BSYNC B1 ;  /* 0x0000000000017941 */ /* 0x000fea0003800000 */
.L_x_422:
        /* <DEDUP_REMOVED lines=11> */
.L_x_425:
[----:B------:R-:W-:Y:S05]  /*17880*/  BSYNC B1 ;  /* 0x0000000000017941 */ /* 0x000fea0003800000 */
.L_x_424:
        /* <DEDUP_REMOVED lines=10> */
.L_x_427:
[----:B------:R-:W-:Y:S05]  /*17930*/  BSYNC B1 ;  /* 0x0000000000017941 */ /* 0x000fea0003800000 */
.L_x_426:
        /* <DEDUP_REMOVED lines=11> */
.L_x_429:
[----:B------:R-:W-:Y:S05]  /*179f0*/  BSYNC B1 ;  /* 0x0000000000017941 */ /* 0x000fea0003800000 */
.L_x_428:
        /* <DEDUP_REMOVED lines=11> */
.L_x_431:
[----:B------:R-:W-:Y:S05]  /*17ab0*/  BSYNC B1 ;  /* 0x0000000000017941 */ /* 0x000fea0003800000 */
.L_x_430:
        /* <DEDUP_REMOVED lines=11> */
.L_x_433:
[----:B------:R-:W-:Y:S05]  /*17b70*/  BSYNC B1 ;  /* 0x0000000000017941 */ /* 0x000fea0003800000 */
.L_x_432:
        /* <DEDUP_REMOVED lines=10> */
.L_x_435:
[----:B------:R-:W-:Y:S05]  /*17c20*/  BSYNC B1 ;  /* 0x0000000000017941 */ /* 0x000fea0003800000 */
.L_x_434:
        /* <DEDUP_REMOVED lines=11> */
.L_x_437:
[----:B------:R-:W-:Y:S05]  /*17ce0*/  BSYNC B1 ;  /* 0x0000000000017941 */ /* 0x000fea0003800000 */
.L_x_436:
        /* <DEDUP_REMOVED lines=11> */
.L_x_439:
[----:B------:R-:W-:Y:S05]  /*17da0*/  BSYNC B1 ;  /* 0x0000000000017941 */ /* 0x000fea0003800000 */
.L_x_438:
        /* <DEDUP_REMOVED lines=11> */
.L_x_441:
[----:B------:R-:W-:Y:S05]  /*17e60*/  BSYNC B1 ;  /* 0x0000000000017941 */ /* 0x000fea0003800000 */
.L_x_440:
        /* <DEDUP_REMOVED lines=10> */
.L_x_443:
[----:B------:R-:W-:Y:S05]  /*17f10*/  BSYNC B1 ;  /* 0x0000000000017941 */ /* 0x000fea0003800000 */
.L_x_442:
        /* <DEDUP_REMOVED lines=11> */
.L_x_445:
[----:B------:R-:W-:Y:S05]  /*17fd0*/  BSYNC B1 ;  /* 0x0000000000017941 */ /* 0x000fea0003800000 */
.L_x_444:
        /* <DEDUP_REMOVED lines=11> */
.L_x_447:
[----:B------:R-:W-:Y:S05]  /*18090*/  BSYNC B1 ;  /* 0x0000000000017941 */ /* 0x000fea0003800000 */
.L_x_446:
        /* <DEDUP_REMOVED lines=11> */
.L_x_449:
[----:B------:R-:W-:Y:S05]  /*18150*/  BSYNC B1 ;  /* 0x0000000000017941 */ /* 0x000fea0003800000 */
.L_x_448:
        /* <DEDUP_REMOVED lines=10> */
.L_x_451:
[----:B------:R-:W-:Y:S05]  /*18200*/  BSYNC B1 ;  /* 0x0000000000017941 */ /* 0x000fea0003800000 */
.L_x_450:
        /* <DEDUP_REMOVED lines=11> */
.L_x_453:
[----:B------:R-:W-:Y:S05]  /*182c0*/  BSYNC B1 ;  /* 0x0000000000017941 */ /* 0x000fea0003800000 */
.L_x_452:
        /* <DEDUP_REMOVED lines=11> */
.L_x_455:
[----:B------:R-:W-:Y:S05]  /*18380*/  BSYNC B1 ;  /* 0x0000000000017941 */ /* 0x000fea0003800000 */
.L_x_454:
        /* <DEDUP_REMOVED lines=11> */
.L_x_457:
[----:B------:R-:W-:Y:S05]  /*18440*/  BSYNC B1 ;  /* 0x0000000000017941 */ /* 0x000fea0003800000 */
.L_x_456:
        /* <DEDUP_REMOVED lines=10> */
.L_x_459:
[----:B------:R-:W-:Y:S05]  /*184f0*/  BSYNC B1 ;  /* 0x0000000000017941 */ /* 0x000fea0003800000 */
.L_x_458:
        /* <DEDUP_REMOVED lines=11> */
.L_x_461:
[----:B------:R-:W-:Y:S05]  /*185b0*/  BSYNC B1 ;  /* 0x0000000000017941 */ /* 0x000fea0003800000 */
.L_x_460:
        /* <DEDUP_REMOVED lines=11> */
.L_x_463:
[----:B------:R-:W-:Y:S05]  /*18670*/  BSYNC B1 ;  /* 0x0000000000017941 */ /* 0x000fea0003800000 */
.L_x_462:
        /* <DEDUP_REMOVED lines=11> */
.L_x_465:
[----:B------:R-:W-:Y:S05]  /*18730*/  BSYNC B1 ;  /* 0x0000000000017941 */ /* 0x000fea0003800000 */
.L_x_464:
        /* <DEDUP_REMOVED lines=10> */
.L_x_467:
[----:B------:R-:W-:Y:S05]  /*187e0*/  BSYNC B1 ;  /* 0x0000000000017941 */ /* 0x000fea0003800000 */
.L_x_466:
        /* <DEDUP_REMOVED lines=11> */
.L_x_469:
[----:B------:R-:W-:Y:S05]  /*188a0*/  BSYNC B1 ;  /* 0x0000000000017941 */ /* 0x000fea0003800000 */
.L_x_468:
        /* <DEDUP_REMOVED lines=11> */
.L_x_471:
[----:B------:R-:W-:Y:S05]  /*18960*/  BSYNC B1 ;  /* 0x0000000000017941 */ /* 0x000fea0003800000 */
.L_x_470:
        /* <DEDUP_REMOVED lines=11> */
.L_x_473:
[----:B------:R-:W-:Y:S05]  /*18a20*/  BSYNC B1 ;  /* 0x0000000000017941 */ /* 0x000fea0003800000 */
.L_x_472:
        /* <DEDUP_REMOVED lines=10> */
.L_x_475:
[----:B------:R-:W-:Y:S05]  /*18ad0*/  BSYNC B1 ;  /* 0x0000000000017941 */ /* 0x000fea0003800000 */
.L_x_474:
        /* <DEDUP_REMOVED lines=11> */
.L_x_477:
[----:B------:R-:W-:Y:S05]  /*18b90*/  BSYNC B1 ;  /* 0x0000000000017941 */ /* 0x000fea0003800000 */
.L_x_476:
        /* <DEDUP_REMOVED lines=11> */
.L_x_479:
[----:B------:R-:W-:Y:S05]  /*18c50*/  BSYNC B1 ;  /* 0x0000000000017941 */ /* 0x000fea0003800000 */
.L_x_478:
        /* <DEDUP_REMOVED lines=11> */
.L_x_481:
[----:B------:R-:W-:Y:S05]  /*18d10*/  BSYNC B1 ;  /* 0x0000000000017941 */ /* 0x000fea0003800000 */
.L_x_480:
        /* <DEDUP_REMOVED lines=10> */
.L_x_483:
[----:B------:R-:W-:Y:S05]  /*18dc0*/  BSYNC B1 ;  /* 0x0000000000017941 */ /* 0x000fea0003800000 */
.L_x_482:
        /* <DEDUP_REMOVED lines=11> */
.L_x_485:
[----:B------:R-:W-:Y:S05]  /*18e80*/  BSYNC B1 ;  /* 0x0000000000017941 */ /* 0x000fea0003800000 */
.L_x_484:
        /* <DEDUP_REMOVED lines=11> */
.L_x_487:
[----:B------:R-:W-:Y:S05]  /*18f40*/  BSYNC B1 ;  /* 0x0000000000017941 */ /* 0x000fea0003800000 */
.L_x_486:
        /* <DEDUP_REMOVED lines=11> */
.L_x_489:
[----:B------:R-:W-:Y:S05]  /*19000*/  BSYNC B1 ;  /* 0x0000000000017941 */ /* 0x000fea0003800000 */
.L_x_488:
        /* <DEDUP_REMOVED lines=10> */
.L_x_491:
[----:B------:R-:W-:Y:S05]  /*190b0*/  BSYNC B1 ;  /* 0x0000000000017941 */ /* 0x000fea0003800000 */
.L_x_490:
        /* <DEDUP_REMOVED lines=11> */
.L_x_493:
[----:B------:R-:W-:Y:S05]  /*19170*/  BSYNC B1 ;  /* 0x0000000000017941 */ /* 0x000fea0003800000 */
.L_x_492:
        /* <DEDUP_REMOVED lines=11> */
.L_x_495:
[----:B------:R-:W-:Y:S05]  /*19230*/  BSYNC B1 ;  /* 0x0000000000017941 */ /* 0x000fea0003800000 */
.L_x_494:
        /* <DEDUP_REMOVED lines=11> */
.L_x_497:
[----:B------:R-:W-:Y:S05]  /*192f0*/  BSYNC B1 ;  /* 0x0000000000017941 */ /* 0x000fea0003800000 */
.L_x_496:
        /* <DEDUP_REMOVED lines=10> */
.L_x_499:
[----:B------:R-:W-:Y:S05]  /*193a0*/  BSYNC B1 ;  /* 0x0000000000017941 */ /* 0x000fea0003800000 */
.L_x_498:
        /* <DEDUP_REMOVED lines=11> */
.L_x_501:
[----:B------:R-:W-:Y:S05]  /*19460*/  BSYNC B1 ;  /* 0x0000000000017941 */ /* 0x000fea0003800000 */
.L_x_500:
        /* <DEDUP_REMOVED lines=11> */
.L_x_503:
[----:B------:R-:W-:Y:S05]  /*19520*/  BSYNC B1 ;  /* 0x0000000000017941 */ /* 0x000fea0003800000 */
.L_x_502:
        /* <DEDUP_REMOVED lines=11> */
.L_x_505:
[----:B------:R-:W-:Y:S05]  /*195e0*/  BSYNC B1 ;  /* 0x0000000000017941 */ /* 0x000fea0003800000 */
.L_x_504:
        /* <DEDUP_REMOVED lines=10> */
.L_x_507:
[----:B------:R-:W-:Y:S05]  /*19690*/  BSYNC B1 ;  /* 0x0000000000017941 */ /* 0x000fea0003800000 */
.L_x_506:
        /* <DEDUP_REMOVED lines=11> */
.L_x_509:
[----:B------:R-:W-:Y:S05]  /*19750*/  BSYNC B1 ;  /* 0x0000000000017941 */ /* 0x000fea0003800000 */
.L_x_508:
        /* <DEDUP_REMOVED lines=11> */
.L_x_511:
[----:B------:R-:W-:Y:S05]  /*19810*/  BSYNC B1 ;  /* 0x0000000000017941 */ /* 0x000fea0003800000 */
.L_x_510:
        /* <DEDUP_REMOVED lines=11> */
.L_x_513:
[----:B------:R-:W-:Y:S05]  /*198d0*/  BSYNC B1 ;  /* 0x0000000000017941 */ /* 0x000fea0003800000 */
.L_x_512:
        /* <DEDUP_REMOVED lines=10> */
.L_x_515:
[----:B------:R-:W-:Y:S05]  /*19980*/  BSYNC B1 ;  /* 0x0000000000017941 */ /* 0x000fea0003800000 */
.L_x_514:
        /* <DEDUP_REMOVED lines=11> */
.L_x_517:
[----:B------:R-:W-:Y:S05]  /*19a40*/  BSYNC B1 ;  /* 0x0000000000017941 */ /* 0x000fea0003800000 */
.L_x_516:
        /* <DEDUP_REMOVED lines=10> */
.L_x_519:
[----:B------:R-:W-:Y:S05]  /*19af0*/  BSYNC B1 ;  /* 0x0000000000017941 */ /* 0x000fea0003800000 */
.L_x_518:
        /* <DEDUP_REMOVED lines=10> */
.L_x_521:
[----:B------:R-:W-:Y:S05]  /*19ba0*/  BSYNC B1 ;  /* 0x0000000000017941 */ /* 0x000fea0003800000 */
.L_x_520:
[----:B------:R-:W3:Y:S01]  /*19bb0*/  LDL.LU R154, [R1+0x3d8] ;  /* 0x0003d800019a7983 */ /* 0x000ee20000300800 */
[----:B-----5:R-:W-:Y:S01]  /*19bc0*/  IMAD.U32 R153, R152, 0x10000, RZ ;  /* 0x0001000098997824 */ /* 0x020fe200078e00ff */
        /* <DEDUP_REMOVED lines=8> */
.L_x_523:
[----:B------:R-:W-:Y:S05]  /*19c50*/  BSYNC B1 ;  /* 0x0000000000017941 */ /* 0x000fea0003800000 */
.L_x_522:
[----:B------:R-:W2:Y:S01]  /*19c60*/  LDL.LU R154, [R1+0x3dc] ;  /* 0x0003dc00019a7983 */ /* 0x000ea20000300800 */
[----:B---3-5:R-:W-:Y:S01]  /*19c70*/  IMAD.U32 R153, R152, 0x10000, RZ ;  /* 0x0001000098997824 */ /* 0x028fe200078e00ff */
        /* <DEDUP_REMOVED lines=8> */
.L_x_525:
[----:B------:R-:W-:Y:S05]  /*19d00*/  BSYNC B1 ;  /* 0x0000000000017941 */ /* 0x000fea0003800000 */
.L_x_524:
[----:B------:R-:W4:Y:S01]  /*19d10*/  LDL.LU R154, [R1+0x3e0] ;  /* 0x0003e000019a7983 */ /* 0x000f220000300800 */
[----:B--2--5:R-:W-:Y:S01]  /*19d20*/  IMAD.U32 R153, R152, 0x10000, RZ ;  /* 0x0001000098997824 */ /* 0x024fe200078e00ff */
[----:B------:R-:W-:Y:S01]  /*19d30*/  ISETP.GT.AND P5, PT, R0, 0x80, P2 ;  /* 0x000000800000780c */ /* 0x000fe200017a4270 */
[----:B------:R-:W-:Y:S02]  /*19d40*/  BSSY B1, `(.L_x_526) ;  /* 0x0000007000017945 */ /* 0x000fe40003800000 */
[----:B------:R-:W-:-:S04]  /*19d50*/  FMUL R153, R153, R16 ;  /* 0x0000001099997220 */ /* 0x000fc80000400000 */
[----:B----4-:R-:W-:-:S05]  /*19d60*/  FFMA R153, R154, R2, R153 ;  /* 0x000000029a997223 */ /* 0x010fca0000000099 */
[----:B------:R-:W-:-:S05]  /*19d70*/  F2FP.BF16.F32.PACK_AB R153, RZ, R153 ;  /* 0x00000099ff99723e */ /* 0x000fca00000010ff */
[----:B------:R2:W-:Y:S01]  /*19d80*/  @P4 STG.E.U16 desc[UR36][R20.64+0x1e0], R153 ;  /* 0x0001e09914004986 */ /* 0x0005e2000c101524 */
[----:B------:R-:W-:Y:S05]  /*19d90*/  @!P5 BRA `(.L_x_527) ;  /* 0x000000000004d947 */ /* 0x000fea0003800000 */
[----:B------:R4:W5:Y:S02]  /*19da0*/  LDG.E.LTC128B.U16 R152, desc[UR36][R10.64+0x1e2] ;  /* 0x0001e2240a987981 */ /* 0x000964000c1e1520 */
.L_x_527:
[----:B------:R-:W-:Y:S05]  /*19db0*/  BSYNC B1 ;  /* 0x0000000000017941 */ /* 0x000fea0003800000 */
.L_x_526:
[----:B------:R-:W3:Y:S01]  /*19dc0*/  LDL.LU R154, [R1+0x3e4] ;  /* 0x0003e400019a7983 */ /* 0x000ee20000300800 */
[----:B--2--5:R-:W-:Y:S01]  /*19dd0*/  IMAD.U32 R153, R152, 0x10000, RZ ;  /* 0x0001000098997824 */ /* 0x024fe200078e00ff */
        /* <DEDUP_REMOVED lines=8> */
.L_x_529:
[----:B------:R-:W-:Y:S05]  /*19e60*/  BSYNC B1 ;  /* 0x0000000000017941 */ /* 0x000fea0003800000 */
.L_x_528:
        /* <DEDUP_REMOVED lines=10> */
.L_x_531:
[----:B------:R-:W-:Y:S05]  /*19f10*/  BSYNC B1 ;  /* 0x0000000000017941 */ /* 0x000fea0003800000 */
.L_x_530:
        /* <DEDUP_REMOVED lines=10> */
.L_x_533:
[----:B------:R-:W-:Y:S05]  /*19fc0*/  BSYNC B1 ;  /* 0x0000000000017941 */ /* 0x000fea0003800000 */
.L_x_532:
        /* <DEDUP_REMOVED lines=10> */
.L_x_535:
[----:B------:R-:W-:Y:S05]  /*1a070*/  BSYNC B1 ;  /* 0x0000000000017941 */ /* 0x000fea0003800000 */
.L_x_534:
        /* <DEDUP_REMOVED lines=10> */
.L_x_537:
[----:B------:R-:W-:Y:S05]  /*1a120*/  BSYNC B1 ;  /* 0x0000000000017941 */ /* 0x000fea0003800000 */
.L_x_536:
        /* <DEDUP_REMOVED lines=10> */
.L_x_539:
[----:B------:R-:W-:Y:S05]  /*1a1d0*/  BSYNC B1 ;  /* 0x0000000000017941 */ /* 0x000fea0003800000 */
.L_x_538:
[----:B------:R-:W3:Y:S01]  /*1a1e0*/  LDL.LU R154, [R1+0x3fc] ;  /* 0x0003fc00019a7983 */ /* 0x000ee20000300800 */
[----:B--2--5:R-:W-:Y:S01]  /*1a1f0*/  IMAD.U32 R153, R152, 0x10000, RZ ;  /* 0x0001000098997824 */ /* 0x024fe200078e00ff */
[----:B------:R-:W-:Y:S01]  /*1a200*/  ISETP.GT.AND P3, PT, R3, 0x100, PT ;  /* 0x000001000300780c */ /* 0x000fe20003f64270 */
[----:B------:R-:W-:Y:S01]  /*1a210*/  @P0 IMAD.MOV.U32 R155, RZ, RZ, R23 ;  /* 0x000000ffff9b0224 */ /* 0x000fe200078e0017 */
[----:B------:R-:W-:Y:S01]  /*1a220*/  LOP3.LUT R17, R17, 0xfffffffe, RZ, 0xc0, !PT ;  /* 0xfffffffe11117812 */ /* 0x000fe200078ec0ff */
[----:B------:R-:W-:Y:S01]  /*1a230*/  FMUL R153, R153, R16 ;  /* 0x0000001099997220 */ /* 0x000fe20000400000 */
[----:B------:R-:W-:Y:S01]  /*1a240*/  ISETP.GT.AND P1, PT, R0, RZ, P3 ;  /* 0x000000ff0000720c */ /* 0x000fe20001f24270 */
[----:B------:R-:W-:Y:S08]  /*1a250*/  BSSY B1, `(.L_x_540) ;  /* 0x0000009000017945 */ /* 0x000ff00003800000 */
[----:B------:R-:W-:Y:S01]  /*1a260*/  @P3 LOP3.LUT R17, R17, 0x1, RZ, 0xfc, !PT ;  /* 0x0000000111113812 */ /* 0x000fe200078efcff */
[----:B---3--:R-:W-:Y:S01]  /*1a270*/  FFMA R153, R154, R2, R153 ;  /* 0x000000029a997223 */ /* 0x008fe20000000099 */
[--C-:B------:R-:W-:Y:S01]  /*1a280*/  @P0 IMAD.MOV.U32 R154, RZ, RZ, R22.reuse ;  /* 0x000000ffff9a0224 */ /* 0x100fe200078e0016 */
[----:B------:R-:W-:-:S03]  /*1a290*/  PRMT R22, R152, 0x7610, R22 ;  /* 0x0000761098167816 */ /* 0x000fc60000000016 */
[----:B------:R-:W-:-:S05]  /*1a2a0*/  F2FP.BF16.F32.PACK_AB R153, RZ, R153 ;  /* 0x00000099ff99723e */ /* 0x000fca00000010ff */
[----:B------:R2:W-:Y:S01]  /*1a2b0*/  @P0 STG.E.U16 desc[UR36][R154.64+0x1f2], R153 ;  /* 0x0001f2999a000986 */ /* 0x0005e2000c101524 */
[----:B------:R-:W-:Y:S05]  /*1a2c0*/  @!P1 BRA `(.L_x_541) ;  /* 0x0000000000049947 */ /* 0x000fea0003800000 */
[----:B------:R3:W5:Y:S02]  /*1a2d0*/  LDG.E.LTC128B.U16 R22, desc[UR36][R14.64+0x200] ;  /* 0x000200240e167981 */ /* 0x000764000c1e1520 */
.L_x_541:
[----:B------:R-:W-:Y:S05]  /*1a2e0*/  BSYNC B1 ;  /* 0x0000000000017941 */ /* 0x000fea0003800000 */
.L_x_540:
[----:B------:R-:W4:Y:S01]  /*1a2f0*/  LDL.LU R152, [R1] ;  /* 0x0000000001987983 */ /* 0x000f220000300800 */
[----:B-----5:R-:W-:Y:S01]  /*1a300*/  IMAD.U32 R23, R22, 0x10000, RZ ;  /* 0x0001000016177824 */ /* 0x020fe200078e00ff */
        /* <DEDUP_REMOVED lines=11> */
.L_x_543:
[----:B------:R-:W-:Y:S05]  /*1a3c0*/  BSYNC B1 ;  /* 0x0000000000017941 */ /* 0x000fea0003800000 */
.L_x_542:
[----:B------:R-:W2:Y:S01]  /*1a3d0*/  LDL.LU R152, [R1+0x4] ;  /* 0x0000040001987983 */ /* 0x000ea20000300800 */
[----:B----45:R-:W-:Y:S01]  /*1a3e0*/  IMAD.U32 R23, R22, 0x10000, RZ ;  /* 0x0001000016177824 */ /* 0x030fe200078e00ff */
        /* <DEDUP_REMOVED lines=8> */
.L_x_545:
[----:B------:R-:W-:Y:S05]  /*1a470*/  BSYNC B1 ;  /* 0x0000000000017941 */ /* 0x000fea0003800000 */
.L_x_544:
        /* <DEDUP_REMOVED lines=10> */
.L_x_547:
[----:B------:R-:W-:Y:S05]  /*1a520*/  BSYNC B1 ;  /* 0x0000000000017941 */ /* 0x000fea0003800000 */
.L_x_546:
[----:B------:R-:W4:Y:S01]  /*1a530*/  LDL.LU R152, [R1+0xc] ;  /* 0x00000c0001987983 */ /* 0x000f220000300800 */
[----:B--2--5:R-:W-:Y:S01]  /*1a540*/  IMAD.U32 R23, R22, 0x10000, RZ ;  /* 0x0001000016177824 */ /* 0x024fe200078e00ff */
        /* <DEDUP_REMOVED lines=11> */
.L_x_549:
[----:B------:R-:W-:Y:S05]  /*1a600*/  BSYNC B1 ;  /* 0x0000000000017941 */ /* 0x000fea0003800000 */
.L_x_548:
[----:B------:R-:W3:Y:S01]  /*1a610*/  LDL.LU R152, [R1+0x10] ;  /* 0x0000100001987983 */ /* 0x000ee20000300800 */
[----:B--2--5:R-:W-:Y:S01]  /*1a620*/  IMAD.U32 R23, R22, 0x10000, RZ ;  /* 0x0001000016177824 */ /* 0x024fe200078e00ff */
[----:B------:R-:W-:Y:S01]  /*1a630*/  IADD3 R154, P0, P2, R170, R4, R158 ;  /* 0x00000004aa9a7210 */ /* 0x000fe20007a1e09e */
[----:B------:R-:W-:Y:S01]  /*1a640*/  BSSY B1, `(.L_x_550) ;  /* 0x000000c000017945 */ /* 0x000fe20003800000 */
[----:B------:R-:W-:Y:S01]  /*1a650*/  ISETP.GT.AND P3, PT, R3, 0x109, PT ;  /* 0x000001090300780c */ /* 0x000fe20003f64270 */
[----:B------:R-:W-:Y:S01]  /*1a660*/  FMUL R23, R23, R16 ;  /* 0x0000001017177220 */ /* 0x000fe20000400000 */
[----:B------:R-:W-:Y:S02]  /*1a670*/  IADD3.X R155, R171, R5, R159, P0, P2 ;  /* 0x00000005ab9b7210 */ /* 0x000fe400007e449f */
[----:B------:R-:W-:Y:S02]  /*1a680*/  ISETP.GT.AND P0, PT, R0, RZ, P3 ;  /* 0x000000ff0000720c */ /* 0x000fe40001f04270 */
[----:B------:R-:W-:-:S07]  /*1a690*/  LOP3.LUT R17, R17, 0xfffffff7, RZ, 0xc0, !PT ;  /* 0xfffffff711117812 */ /* 0x000fce00078ec0ff */
[----:B------:R-:W-:Y:S01]  /*1a6a0*/  @P3 LOP3.LUT R17, R17, 0x8, RZ, 0xfc, !PT ;  /* 0x0000000811113812 */ /* 0x000fe200078efcff */
[----:B---3--:R-:W-:-:S05]  /*1a6b0*/  FFMA R23, R152, R2, R23 ;  /* 0x0000000298177223 */ /* 0x008fca0000000017 */
[----:B------:R-:W-:-:S05]  /*1a6c0*/  F2FP.BF16.F32.PACK_AB R23, RZ, R23 ;  /* 0x00000017ff17723e */ /* 0x000fca00000010ff */
[----:B------:R2:W-:Y:S01]  /*1a6d0*/  @P1 STG.E.U16 desc[UR36][R4.64+0x210], R23 ;  /* 0x0002101704001986 */ /* 0x0005e2000c101524 */
[----:B------:R-:W-:Y:S05]  /*1a6e0*/  @!P0 BRA `(.L_x_551) ;  /* 0x0000000000048947 */ /* 0x000fea0003800000 */
[----:B------:R3:W5:Y:S02]  /*1a6f0*/  LDG.E.LTC128B.U16 R22, desc[UR36][R14.64+0x212] ;  /* 0x000212240e167981 */ /* 0x000764000c1e1520 */
.L_x_551:
[----:B------:R-:W-:Y:S05]  /*1a700*/  BSYNC B1 ;  /* 0x0000000000017941 */ /* 0x000fea0003800000 */
.L_x_550:
        /* <DEDUP_REMOVED lines=10> */
.L_x_553:
[----:B------:R-:W-:Y:S05]  /*1a7b0*/  BSYNC B1 ;  /* 0x0000000000017941 */ /* 0x000fea0003800000 */
.L_x_552:
        /* <DEDUP_REMOVED lines=10> */
.L_x_555:
[----:B------:R-:W-:Y:S05]  /*1a860*/  BSYNC B1 ;  /* 0x0000000000017941 */ /* 0x000fea0003800000 */
.L_x_554:
[----:B------:R-:W4:Y:S01]  /*1a870*/  LDL.LU R153, [R1+0x1c] ;  /* 0x00001c0001997983 */ /* 0x000f220000300800 */
[C---:B--2--5:R-:W-:Y:S01]  /*1a880*/  IMAD.U32 R23, R22.reuse, 0x10000, RZ ;  /* 0x0001000016177824 */ /* 0x064fe200078e00ff */
[----:B------:R-:W-:Y:S01]  /*1a890*/  ISETP.GT.AND P2, PT, R3, 0x110, PT ;  /* 0x000001100300780c */ /* 0x000fe20003f44270 */
[----:B------:R-:W-:Y:S01]  /*1a8a0*/  BSSY B1, `(.L_x_556) ;  /* 0x000000b000017945 */ /* 0x000fe20003800000 */
[----:B------:R-:W-:Y:S01]  /*1a8b0*/  LOP3.LUT R17, R17, 0xffffffef, RZ, 0xc0, !PT ;  /* 0xffffffef11117812 */ /* 0x000fe200078ec0ff */
[----:B------:R-:W-:Y:S01]  /*1a8c0*/  FMUL R23, R23, R16 ;  /* 0x0000001017177220 */ /* 0x000fe20000400000 */
[----:B------:R-:W-:-:S09]  /*1a8d0*/  PRMT R152, R22, 0x7610, R152 ;  /* 0x0000761016987816 */ /* 0x000fd20000000098 */
[----:B------:R-:W-:Y:S01]  /*1a8e0*/  @P2 LOP3.LUT R17, R17, 0x10, RZ, 0xfc, !PT ;  /* 0x0000001011112812 */ /* 0x000fe200078efcff */
[----:B----4-:R-:W-:-:S05]  /*1a8f0*/  FFMA R23, R153, R2, R23 ;  /* 0x0000000299177223 */ /* 0x010fca0000000017 */
[----:B------:R-:W-:-:S05]  /*1a900*/  F2FP.BF16.F32.PACK_AB R23, RZ, R23 ;  /* 0x00000017ff17723e */ /* 0x000fca00000010ff */
[----:B------:R2:W-:Y:S01]  /*1a910*/  @P0 STG.E.U16 desc[UR36][R6.64+0x212], R23 ;  /* 0x0002121706000986 */ /* 0x0005e2000c101524 */
[----:B------:R-:W-:-:S13]  /*1a920*/  ISETP.GT.AND P0, PT, R0, RZ, P2 ;  /* 0x000000ff0000720c */ /* 0x000fda0001704270 */
[----:B--2---:R-:W-:Y:S05]  /*1a930*/  @!P0 BRA `(.L_x_557) ;  /* 0x0000000000048947 */ /* 0x004fea0003800000 */
[----:B------:R2:W5:Y:S02]  /*1a940*/  LDG.E.LTC128B.U16 R152, desc[UR36][R14.64+0x220] ;  /* 0x000220240e987981 */ /* 0x000564000c1e1520 */
.L_x_557:
[----:B------:R-:W-:Y:S05]  /*1a950*/  BSYNC B1 ;  /* 0x0000000000017941 */ /* 0x000fea0003800000 */
.L_x_556:
[----:B------:R-:W4:Y:S01]  /*1a960*/  LDL.LU R23, [R1+0x20] ;  /* 0x0000200001177983 */ /* 0x000f220000300800 */
[----:B-----5:R-:W-:Y:S01]  /*1a970*/  IMAD.U32 R22, R152, 0x10000, RZ ;  /* 0x0001000098167824 */ /* 0x020fe200078e00ff */
[----:B------:R-:W-:Y:S01]  /*1a980*/  ISETP.GT.AND P1, PT, R3, 0x111, PT ;  /* 0x000001110300780c */ /* 0x000fe20003f24270 */
[----:B------:R-:W-:Y:S01]  /*1a990*/  BSSY B1, `(.L_x_558) ;  /* 0x000000c000017945 */ /* 0x000fe20003800000 */
[----:B------:R-:W-:Y:S01]  /*1a9a0*/  LOP3.LUT R18, R18, 0xfbffffff, RZ, 0xc0, !PT ;  /* 0xfbffffff12127812 */ /* 0x000fe200078ec0ff */
[----:B------:R-:W-:-:S10]  /*1a9b0*/  FMUL R22, R22, R16 ;  /* 0x0000001016167220 */ /* 0x000fd40000400000 */
[----:B------:R-:W-:Y:S01]  /*1a9c0*/  @P1 LOP3.LUT R18, R18, 0x4000000, RZ, 0xfc, !PT ;  /* 0x0400000012121812 */ /* 0x000fe200078efcff */
[----:B----4-:R-:W-:-:S05]  /*1a9d0*/  FFMA R22, R23, R2, R22 ;  /* 0x0000000217167223 */ /* 0x010fca0000000016 */
[----:B------:R-:W-:-:S05]  /*1a9e0*/  F2FP.BF16.F32.PACK_AB R22, RZ, R22 ;  /* 0x00000016ff16723e */ /* 0x000fca00000010ff */
[----:B------:R4:W-:Y:S02]  /*1a9f0*/  @P0 STG.E.U16 desc[UR36][R4.64+0x220], R22 ;  /* 0x0002201604000986 */ /* 0x0009e4000c101524 */
[----:B----4-:R-:W-:-:S05]  /*1aa00*/  IADD3 R22, P0, R170, R20, RZ ;  /* 0x00000014aa167210 */ /* 0x010fca0007f1e0ff */
[----:B------:R-:W-:Y:S01]  /*1aa10*/  IMAD.X R23, R171, 0x1, R21, P0 ;  /* 0x00000001ab177824 */ /* 0x000fe200000e0615 */
[----:B------:R-:W-:-:S13]  /*1aa20*/  ISETP.GT.AND P0, PT, R0, RZ, P1 ;  /* 0x000000ff0000720c */ /* 0x000fda0000f04270 */
[----:B------:R-:W-:Y:S05]  /*1aa30*/  @!P0 BRA `(.L_x_559) ;  /* 0x0000000000048947 */ /* 0x000fea0003800000 */
[----:B------:R4:W5:Y:S02]  /*1aa40*/  LDG.E.LTC128B.U16 R152, desc[UR36][R14.64+0x222] ;  /* 0x000222240e987981 */ /* 0x000964000c1e1520 */
.L_x_559:
[----:B------:R-:W-:Y:S05]  /*1aa50*/  BSYNC B1 ;  /* 0x0000000000017941 */ /* 0x000fea0003800000 */
.L_x_558:
        /* <DEDUP_REMOVED lines=10> */
.L_x_561:
[----:B------:R-:W-:Y:S05]  /*1ab00*/  BSYNC B1 ;  /* 0x0000000000017941 */ /* 0x000fea0003800000 */
.L_x_560:
        /* <DEDUP_REMOVED lines=10> */
.L_x_563:
[----:B------:R-:W-:Y:S05]  /*1abb0*/  BSYNC B1 ;  /* 0x0000000000017941 */ /* 0x000fea0003800000 */
.L_x_562:
        /* <DEDUP_REMOVED lines=13> */
.L_x_565:
[----:B------:R-:W-:Y:S05]  /*1ac90*/  BSYNC B1 ;  /* 0x0000000000017941 */ /* 0x000fea0003800000 */
.L_x_564:
        /* <DEDUP_REMOVED lines=13> */
.L_x_567:
[----:B------:R-:W-:Y:S05]  /*1ad70*/  BSYNC B1 ;  /* 0x0000000000017941 */ /* 0x000fea0003800000 */
.L_x_566:
        /* <DEDUP_REMOVED lines=10> */
.L_x_569:
[----:B------:R-:W-:Y:S05]  /*1ae20*/  BSYNC B1 ;  /* 0x0000000000017941 */ /* 0x000fea0003800000 */
.L_x_568:
        /* <DEDUP_REMOVED lines=10> */
.L_x_571:
[----:B------:R-:W-:Y:S05]  /*1aed0*/  BSYNC B1 ;  /* 0x0000000000017941 */ /* 0x000fea0003800000 */
.L_x_570:
        /* <DEDUP_REMOVED lines=13> */
.L_x_573:
[----:B------:R-:W-:Y:S05]  /*1afb0*/  BSYNC B1 ;  /* 0x0000000000017941 */ /* 0x000fea0003800000 */
.L_x_572:
        /* <DEDUP_REMOVED lines=13> */
.L_x_575:
[----:B------:R-:W-:Y:S05]  /*1b090*/  BSYNC B1 ;  /* 0x0000000000017941 */ /* 0x000fea0003800000 */
.L_x_574:
        /* <DEDUP_REMOVED lines=10> */
.L_x_577:
[----:B------:R-:W-:Y:S05]  /*1b140*/  BSYNC B1 ;  /* 0x0000000000017941 */ /* 0x000fea0003800000 */
.L_x_576:
        /* <DEDUP_REMOVED lines=10> */
.L_x_579:
[----:B------:R-:W-:Y:S05]  /*1b1f0*/  BSYNC B1 ;  /* 0x0000000000017941 */ /* 0x000fea0003800000 */
.L_x_578:
        /* <DEDUP_REMOVED lines=13> */
.L_x_581:
[----:B------:R-:W-:Y:S05]  /*1b2d0*/  BSYNC B1 ;  /* 0x0000000000017941 */ /* 0x000fea0003800000 */
.L_x_580:
        /* <DEDUP_REMOVED lines=13> */
.L_x_583:
[----:B------:R-:W-:Y:S05]  /*1b3b0*/  BSYNC B1 ;  /* 0x0000000000017941 */ /* 0x000fea0003800000 */
.L_x_582:
        /* <DEDUP_REMOVED lines=10> */
.L_x_585:
[----:B------:R-:W-:Y:S05]  /*1b460*/  BSYNC B1 ;  /* 0x0000000000017941 */ /* 0x000fea0003800000 */
.L_x_584:
        /* <DEDUP_REMOVED lines=10> */
.L_x_587:
[----:B------:R-:W-:Y:S05]  /*1b510*/  BSYNC B1 ;  /* 0x0000000000017941 */ /* 0x000fea0003800000 */
.L_x_586:
        /* <DEDUP_REMOVED lines=13> */
.L_x_589:
[----:B------:R-:W-:Y:S05]  /*1b5f0*/  BSYNC B1 ;  /* 0x0000000000017941 */ /* 0x000fea0003800000 */
.L_x_588:
        /* <DEDUP_REMOVED lines=13> */
.L_x_591:
[----:B------:R-:W-:Y:S05]  /*1b6d0*/  BSYNC B1 ;  /* 0x0000000000017941 */ /* 0x000fea0003800000 */
.L_x_590:
        /* <DEDUP_REMOVED lines=10> */
.L_x_593:
[----:B------:R-:W-:Y:S05]  /*1b780*/  BSYNC B1 ;  /* 0x0000000000017941 */ /* 0x000fea0003800000 */
.L_x_592:
        /* <DEDUP_REMOVED lines=10> */
.L_x_595:
[----:B------:R-:W-:Y:S05]  /*1b830*/  BSYNC B1 ;  /* 0x0000000000017941 */ /* 0x000fea0003800000 */
.L_x_594:
        /* <DEDUP_REMOVED lines=13> */
.L_x_597:
[----:B------:R-:W-:Y:S05]  /*1b910*/  BSYNC B1 ;  /* 0x0000000000017941 */ /* 0x000fea0003800000 */
.L_x_596:
        /* <DEDUP_REMOVED lines=13> */
.L_x_599:
[----:B------:R-:W-:Y:S05]  /*1b9f0*/  BSYNC B1 ;  /* 0x0000000000017941 */ /* 0x000fea0003800000 */
.L_x_598:
        /* <DEDUP_REMOVED lines=10> */
.L_x_601:
[----:B------:R-:W-:Y:S05]  /*1baa0*/  BSYNC B1 ;  /* 0x0000000000017941 */ /* 0x000fea0003800000 */
.L_x_600:
        /* <DEDUP_REMOVED lines=10> */
.L_x_603:
[----:B------:R-:W-:Y:S05]  /*1bb50*/  BSYNC B1 ;  /* 0x0000000000017941 */ /* 0x000fea0003800000 */
.L_x_602:
        /* <DEDUP_REMOVED lines=13> */
.L_x_605:
[----:B------:R-:W-:Y:S05]  /*1bc30*/  BSYNC B1 ;  /* 0x0000000000017941 */ /* 0x000fea0003800000 */
.L_x_604:
        /* <DEDUP_REMOVED lines=13> */
.L_x_607:
[----:B------:R-:W-:Y:S05]  /*1bd10*/  BSYNC B1 ;  /* 0x0000000000017941 */ /* 0x000fea0003800000 */
.L_x_606:
        /* <DEDUP_REMOVED lines=10> */
.L_x_609:
[----:B------:R-:W-:Y:S05]  /*1bdc0*/  BSYNC B1 ;  /* 0x0000000000017941 */ /* 0x000fea0003800000 */
.L_x_608:
        /* <DEDUP_REMOVED lines=10> */
.L_x_611:
[----:B------:R-:W-:Y:S05]  /*1be70*/  BSYNC B1 ;  /* 0x0000000000017941 */ /* 0x000fea0003800000 */
.L_x_610:
        /* <DEDUP_REMOVED lines=13> */
.L_x_613:
[----:B------:R-:W-:Y:S05]  /*1bf50*/  BSYNC B1 ;  /* 0x0000000000017941 */ /* 0x000fea0003800000 */
.L_x_612:
        /* <DEDUP_REMOVED lines=13> */
.L_x_615:
[----:B------:R-:W-:Y:S05]  /*1c030*/  BSYNC B1 ;  /* 0x0000000000017941 */ /* 0x000fea0003800000 */
.L_x_614:
        /* <DEDUP_REMOVED lines=10> */
.L_x_617:
[----:B------:R-:W-:Y:S05]  /*1c0e0*/  BSYNC B1 ;  /* 0x0000000000017941 */ /* 0x000fea0003800000 */
.L_x_616:
        /* <DEDUP_REMOVED lines=10> */
.L_x_619:
[----:B------:R-:W-:Y:S05]  /*1c190*/  BSYNC B1 ;  /* 0x0000000000017941 */ /* 0x000fea0003800000 */
.L_x_618:
        /* <DEDUP_REMOVED lines=13> */
.L_x_621:
[----:B------:R-:W-:Y:S05]  /*1c270*/  BSYNC B1 ;  /* 0x0000000000017941 */ /* 0x000fea0003800000 */
.L_x_620:
        /* <DEDUP_REMOVED lines=13> */
.L_x_623:
[----:B------:R-:W-:Y:S05]  /*1c350*/  BSYNC B1 ;  /* 0x0000000000017941 */ /* 0x000fea0003800000 */
.L_x_622:
        /* <DEDUP_REMOVED lines=10> */
.L_x_625:
[----:B------:R-:W-:Y:S05]  /*1c400*/  BSYNC B1 ;  /* 0x0000000000017941 */ /* 0x000fea0003800000 */
.L_x_624:
        /* <DEDUP_REMOVED lines=10> */
.L_x_627:
[----:B------:R-:W-:Y:S05]  /*1c4b0*/  BSYNC B1 ;  /* 0x0000000000017941 */ /* 0x000fea0003800000 */
.L_x_626:
        /* <DEDUP_REMOVED lines=13> */
.L_x_629:
[----:B------:R-:W-:Y:S05]  /*1c590*/  BSYNC B1 ;  /* 0x0000000000017941 */ /* 0x000fea0003800000 */
.L_x_628:
        /* <DEDUP_REMOVED lines=13> */
.L_x_631:
[----:B------:R-:W-:Y:S05]  /*1c670*/  BSYNC B1 ;  /* 0x0000000000017941 */ /* 0x000fea0003800000 */
.L_x_630:
        /* <DEDUP_REMOVED lines=10> */
.L_x_633:
[----:B------:R-:W-:Y:S05]  /*1c720*/  BSYNC B1 ;  /* 0x0000000000017941 */ /* 0x000fea0003800000 */
.L_x_632:
        /* <DEDUP_REMOVED lines=10> */
.L_x_635:
[----:B------:R-:W-:Y:S05]  /*1c7d0*/  BSYNC B1 ;  /* 0x0000000000017941 */ /* 0x000fea0003800000 */
.L_x_634:
        /* <DEDUP_REMOVED lines=13> */
.L_x_637:
[----:B------:R-:W-:Y:S05]  /*1c8b0*/  BSYNC B1 ;  /* 0x0000000000017941 */ /* 0x000fea0003800000 */
.L_x_636:
        /* <DEDUP_REMOVED lines=13> */
.L_x_639:
[----:B------:R-:W-:Y:S05]  /*1c990*/  BSYNC B1 ;  /* 0x0000000000017941 */ /* 0x000fea0003800000 */
.L_x_638:
        /* <DEDUP_REMOVED lines=10> */
.L_x_641:
[----:B------:R-:W-:Y:S05]  /*1ca40*/  BSYNC B1 ;  /* 0x0000000000017941 */ /* 0x000fea0003800000 */
.L_x_640:
        /* <DEDUP_REMOVED lines=10> */
.L_x_643:
[----:B------:R-:W-:Y:S05]  /*1caf0*/  BSYNC B1 ;  /* 0x0000000000017941 */ /* 0x000fea0003800000 */
.L_x_642:
        /* <DEDUP_REMOVED lines=13> */
.L_x_645:
[----:B------:R-:W-:Y:S05]  /*1cbd0*/  BSYNC B1 ;  /* 0x0000000000017941 */ /* 0x000fea0003800000 */
.L_x_644:
        /* <DEDUP_REMOVED lines=13> */
.L_x_647:
[----:B------:R-:W-:Y:S05]  /*1ccb0*/  BSYNC B1 ;  /* 0x0000000000017941 */ /* 0x000fea0003800000 */
.L_x_646:
        /* <DEDUP_REMOVED lines=10> */
.L_x_649:
[----:B------:R-:W-:Y:S05]  /*1cd60*/  BSYNC B1 ;  /* 0x0000000000017941 */ /* 0x000fea0003800000 */
.L_x_648:
        /* <DEDUP_REMOVED lines=10> */
.L_x_651:
[----:B------:R-:W-:Y:S05]  /*1ce10*/  BSYNC B1 ;  /* 0x0000000000017941 */ /* 0x000fea0003800000 */
.L_x_650:
        /* <DEDUP_REMOVED lines=13> */
.L_x_653:
[----:B------:R-:W-:Y:S05]  /*1cef0*/  BSYNC B1 ;  /* 0x0000000000017941 */ /* 0x000fea0003800000 */
.L_x_652:
        /* <DEDUP_REMOVED lines=13> */
.L_x_655:
[----:B------:R-:W-:Y:S05]  /*1cfd0*/  BSYNC B1 ;  /* 0x0000000000017941 */ /* 0x000fea0003800000 */
.L_x_654:
        /* <DEDUP_REMOVED lines=10> */
.L_x_657:
[----:B------:R-:W-:Y:S05]  /*1d080*/  BSYNC B1 ;  /* 0x0000000000017941 */ /* 0x000fea0003800000 */
.L_x_656:
        /* <DEDUP_REMOVED lines=10> */
.L_x_659:
[----:B------:R-:W-:Y:S05]  /*1d130*/  BSYNC B1 ;  /* 0x0000000000017941 */ /* 0x000fea0003800000 */
.L_x_658:
        /* <DEDUP_REMOVED lines=13> */
.L_x_661:
[----:B------:R-:W-:Y:S05]  /*1d210*/  BSYNC B1 ;  /* 0x0000000000017941 */ /* 0x000fea0003800000 */
.L_x_660:
        /* <DEDUP_REMOVED lines=13> */
.L_x_663:
[----:B------:R-:W-:Y:S05]  /*1d2f0*/  BSYNC B1 ;  /* 0x0000000000017941 */ /* 0x000fea0003800000 */
.L_x_662:
        /* <DEDUP_REMOVED lines=10> */
.L_x_665:
[----:B------:R-:W-:Y:S05]  /*1d3a0*/  BSYNC B1 ;  /* 0x0000000000017941 */ /* 0x000fea0003800000 */
.L_x_664:
        /* <DEDUP_REMOVED lines=10> */
.L_x_667:
[----:B------:R-:W-:Y:S05]  /*1d450*/  BSYNC B1 ;  /* 0x0000000000017941 */ /* 0x000fea0003800000 */
.L_x_666:
        /* <DEDUP_REMOVED lines=13> */
.L_x_669:
[----:B------:R-:W-:Y:S05]  /*1d530*/  BSYNC B1 ;  /* 0x0000000000017941 */ /* 0x000fea0003800000 */
.L_x_668:
        /* <DEDUP_REMOVED lines=13> */
.L_x_671:
[----:B------:R-:W-:Y:S05]  /*1d610*/  BSYNC B1 ;  /* 0x0000000000017941 */ /* 0x000fea0003800000 */
.L_x_670:
        /* <DEDUP_REMOVED lines=10> */
.L_x_673:
[----:B------:R-:W-:Y:S05]  /*1d6c0*/  BSYNC B1 ;  /* 0x0000000000017941 */ /* 0x000fea0003800000 */
.L_x_672:
        /* <DEDUP_REMOVED lines=10> */
.L_x_675:
[----:B------:R-:W-:Y:S05]  /*1d770*/  BSYNC B1 ;  /* 0x0000000000017941 */ /* 0x000fea0003800000 */
.L_x_674:
        /* <DEDUP_REMOVED lines=13> */
.L_x_677:
[----:B------:R-:W-:Y:S05]  /*1d850*/  BSYNC B1 ;  /* 0x0000000000017941 */ /* 0x000fea0003800000 */
.L_x_676:
        /* <DEDUP_REMOVED lines=13> */
.L_x_679:
[----:B------:R-:W-:Y:S05]  /*1d930*/  BSYNC B1 ;  /* 0x0000000000017941 */ /* 0x000fea0003800000 */
.L_x_678:
        /* <DEDUP_REMOVED lines=10> */
.L_x_681:
[----:B------:R-:W-:Y:S05]  /*1d9e0*/  BSYNC B1 ;  /* 0x0000000000017941 */ /* 0x000fea0003800000 */
.L_x_680:
        /* <DEDUP_REMOVED lines=10> */
.L_x_683:
[----:B------:R-:W-:Y:S05]  /*1da90*/  BSYNC B1 ;  /* 0x0000000000017941 */ /* 0x000fea0003800000 */
.L_x_682:
        /* <DEDUP_REMOVED lines=13> */
.L_x_685:
[----:B------:R-:W-:Y:S05]  /*1db70*/  BSYNC B1 ;  /* 0x0000000000017941 */ /* 0x000fea0003800000 */
.L_x_684:
        /* <DEDUP_REMOVED lines=13> */
.L_x_687:
[----:B------:R-:W-:Y:S05]  /*1dc50*/  BSYNC B1 ;  /* 0x0000000000017941 */ /* 0x000fea0003800000 */
.L_x_686:
        /* <DEDUP_REMOVED lines=10> */
.L_x_689:
[----:B------:R-:W-:Y:S05]  /*1dd00*/  BSYNC B1 ;  /* 0x0000000000017941 */ /* 0x000fea0003800000 */
.L_x_688:
        /* <DEDUP_REMOVED lines=10> */
.L_x_691:
[----:B------:R-:W-:Y:S05]  /*1ddb0*/  BSYNC B1 ;  /* 0x0000000000017941 */ /* 0x000fea0003800000 */
.L_x_690:
        /* <DEDUP_REMOVED lines=13> */
.L_x_693:
[----:B------:R-:W-:Y:S05]  /*1de90*/  BSYNC B1 ;  /* 0x0000000000017941 */ /* 0x000fea0003800000 */
.L_x_692:
        /* <DEDUP_REMOVED lines=13> */
.L_x_695:
[----:B------:R-:W-:Y:S05]  /*1df70*/  BSYNC B1 ;  /* 0x0000000000017941 */ /* 0x000fea0003800000 */
.L_x_694:
        /* <DEDUP_REMOVED lines=10> */
.L_x_697:
[----:B------:R-:W-:Y:S05]  /*1e020*/  BSYNC B1 ;  /* 0x0000000000017941 */ /* 0x000fea0003800000 */
.L_x_696:
        /* <DEDUP_REMOVED lines=10> */
.L_x_699:
[----:B------:R-:W-:Y:S05]  /*1e0d0*/  BSYNC B1 ;  /* 0x0000000000017941 */ /* 0x000fea0003800000 */
.L_x_698:
        /* <DEDUP_REMOVED lines=13> */
.L_x_701:
[----:B------:R-:W-:Y:S05]  /*1e1b0*/  BSYNC B1 ;  /* 0x0000000000017941 */ /* 0x000fea0003800000 */
.L_x_700:
        /* <DEDUP_REMOVED lines=13> */
.L_x_703:
[----:B------:R-:W-:Y:S05]  /*1e290*/  BSYNC B1 ;  /* 0x0000000000017941 */ /* 0x000fea0003800000 */
.L_x_702:
        /* <DEDUP_REMOVED lines=10> */
.L_x_705:
[----:B------:R-:W-:Y:S05]  /*1e340*/  BSYNC B1 ;  /* 0x0000000000017941 */ /* 0x000fea0003800000 */
.L_x_704:
        /* <DEDUP_REMOVED lines=10> */
.L_x_707:
[----:B------:R-:W-:Y:S05]  /*1e3f0*/  BSYNC B1 ;  /* 0x0000000000017941 */ /* 0x000fea0003800000 */
.L_x_706:
        /* <DEDUP_REMOVED lines=13> */
.L_x_709:
[----:B------:R-:W-:Y:S05]  /*1e4d0*/  BSYNC B1 ;  /* 0x0000000000017941 */ /* 0x000fea0003800000 */
.L_x_708:
        /* <DEDUP_REMOVED lines=13> */
.L_x_711:
[----:B------:R-:W-:Y:S05]  /*1e5b0*/  BSYNC B1 ;  /* 0x0000000000017941 */ /* 0x000fea0003800000 */
.L_x_710:
        /* <DEDUP_REMOVED lines=10> */
.L_x_713:
[----:B------:R-:W-:Y:S05]  /*1e660*/  BSYNC B1 ;  /* 0x0000000000017941 */ /* 0x000fea0003800000 */
.L_x_712:
        /* <DEDUP_REMOVED lines=10> */
.L_x_715:
[----:B------:R-:W-:Y:S05]  /*1e710*/  BSYNC B1 ;  /* 0x0000000000017941 */ /* 0x000fea0003800000 */
.L_x_714:
        /* <DEDUP_REMOVED lines=13> */
.L_x_717:
[----:B------:R-:W-:Y:S05]  /*1e7f0*/  BSYNC B1 ;  /* 0x0000000000017941 */ /* 0x000fea0003800000 */
.L_x_716:
        /* <DEDUP_REMOVED lines=13> */
.L_x_719:
[----:B------:R-:W-:Y:S05]  /*1e8d0*/  BSYNC B1 ;  /* 0x0000000000017941 */ /* 0x000fea0003800000 */
.L_x_718:
        /* <DEDUP_REMOVED lines=10> */
.L_x_721:
[----:B------:R-:W-:Y:S05]  /*1e980*/  BSYNC B1 ;  /* 0x0000000000017941 */ /* 0x000fea0003800000 */
.L_x_720:
        /* <DEDUP_REMOVED lines=10> */
.L_x_723:
[----:B------:R-:W-:Y:S05]  /*1ea30*/  BSYNC B1 ;  /* 0x0000000000017941 */ /* 0x000fea0003800000 */
.L_x_722:
        /* <DEDUP_REMOVED lines=13> */
.L_x_725:
[----:B------:R-:W-:Y:S05]  /*1eb10*/  BSYNC B1 ;  /* 0x0000000000017941 */ /* 0x000fea0003800000 */
.L_x_724:
        /* <DEDUP_REMOVED lines=13> */
.L_x_727:
[----:B------:R-:W-:Y:S05]  /*1ebf0*/  BSYNC B1 ;  /* 0x0000000000017941 */ /* 0x000fea0003800000 */
.L_x_726:
        /* <DEDUP_REMOVED lines=10> */
.L_x_729:
[----:B------:R-:W-:Y:S05]  /*1eca0*/  BSYNC B1 ;  /* 0x0000000000017941 */ /* 0x000fea0003800000 */
.L_x_728:
        /* <DEDUP_REMOVED lines=10> */
.L_x_731:
[----:B------:R-:W-:Y:S05]  /*1ed50*/  BSYNC B1 ;  /* 0x0000000000017941 */ /* 0x000fea0003800000 */
.L_x_730:
        /* <DEDUP_REMOVED lines=13> */
.L_x_733:
[----:B------:R-:W-:Y:S05]  /*1ee30*/  BSYNC B1 ;  /* 0x0000000000017941 */ /* 0x000fea0003800000 */
.L_x_732:
        /* <DEDUP_REMOVED lines=13> */
.L_x_735:
[----:B------:R-:W-:Y:S05]  /*1ef10*/  BSYNC B1 ;  /* 0x0000000000017941 */ /* 0x000fea0003800000 */
.L_x_734:
        /* <DEDUP_REMOVED lines=10> */
.L_x_737:
[----:B------:R-:W-:Y:S05]  /*1efc0*/  BSYNC B1 ;  /* 0x0000000000017941 */ /* 0x000fea0003800000 */
.L_x_736:
        /* <DEDUP_REMOVED lines=10> */
.L_x_739:
[----:B------:R-:W-:Y:S05]  /*1f070*/  BSYNC B1 ;  /* 0x0000000000017941 */ /* 0x000fea0003800000 */
.L_x_738:
        /* <DEDUP_REMOVED lines=13> */
.L_x_741:
[----:B------:R-:W-:Y:S05]  /*1f150*/  BSYNC B1 ;  /* 0x0000000000017941 */ /* 0x000fea0003800000 */
.L_x_740:
        /* <DEDUP_REMOVED lines=13> */
.L_x_743:
[----:B------:R-:W-:Y:S05]  /*1f230*/  BSYNC B1 ;  /* 0x0000000000017941 */ /* 0x000fea0003800000 */
.L_x_742:
        /* <DEDUP_REMOVED lines=10> */
.L_x_745:
[----:B------:R-:W-:Y:S05]  /*1f2e0*/  BSYNC B1 ;  /* 0x0000000000017941 */ /* 0x000fea0003800000 */
.L_x_744:
        /* <DEDUP_REMOVED lines=10> */
.L_x_747:
[----:B------:R-:W-:Y:S05]  /*1f390*/  BSYNC B1 ;  /* 0x0000000000017941 */ /* 0x000fea0003800000 */
.L_x_746:
        /* <DEDUP_REMOVED lines=13> */
.L_x_749:
[----:B------:R-:W-:Y:S05]  /*1f470*/  BSYNC B1 ;  /* 0x0000000000017941 */ /* 0x000fea0003800000 */
.L_x_748:
        /* <DEDUP_REMOVED lines=13> */
.L_x_751:
[----:B------:R-:W-:Y:S05]  /*1f550*/  BSYNC B1 ;  /* 0x0000000000017941 */ /* 0x000fea0003800000 */
.L_x_750:
        /* <DEDUP_REMOVED lines=10> */
.L_x_753:
[----:B------:R-:W-:Y:S05]  /*1f600*/  BSYNC B1 ;  /* 0x0000000000017941 */ /* 0x000fea0003800000 */
.L_x_752:
        /* <DEDUP_REMOVED lines=10> */
.L_x_755:
[----:B------:R-:W-:Y:S05]  /*1f6b0*/  BSYNC B1 ;  /* 0x0000000000017941 */ /* 0x000fea0003800000 */
.L_x_754:
        /* <DEDUP_REMOVED lines=13> */
.L_x_757:
[----:B------:R-:W-:Y:S05]  /*1f790*/  BSYNC B1 ;  /* 0x0000000000017941 */ /* 0x000fea0003800000 */
.L_x_756:
        /* <DEDUP_REMOVED lines=13> */
.L_x_759:
[----:B------:R-:W-:Y:S05]  /*1f870*/  BSYNC B1 ;  /* 0x0000000000017941 */ /* 0x000fea0003800000 */
.L_x_758:
        /* <DEDUP_REMOVED lines=10> */
.L_x_761:
[----:B------:R-:W-:Y:S05]  /*1f920*/  BSYNC B1 ;  /* 0x0000000000017941 */ /* 0x000fea0003800000 */
.L_x_760:
        /* <DEDUP_REMOVED lines=10> */
.L_x_763:
[----:B------:R-:W-:Y:S05]  /*1f9d0*/  BSYNC B1 ;  /* 0x0000000000017941 */ /* 0x000fea0003800000 */
.L_x_762:
        /* <DEDUP_REMOVED lines=13> */
.L_x_765:
[----:B------:R-:W-:Y:S05]  /*1fab0*/  BSYNC B1 ;  /* 0x0000000000017941 */ /* 0x000fea0003800000 */
.L_x_764:
        /* <DEDUP_REMOVED lines=13> */
.L_x_767:
[----:B------:R-:W-:Y:S05]  /*1fb90*/  BSYNC B1 ;  /* 0x0000000000017941 */ /* 0x000fea0003800000 */
.L_x_766:
        /* <DEDUP_REMOVED lines=10> */
.L_x_769:
[----:B------:R-:W-:Y:S05]  /*1fc40*/  BSYNC B1 ;  /* 0x0000000000017941 */ /* 0x000fea0003800000 */
.L_x_768:
        /* <DEDUP_REMOVED lines=10> */
.L_x_771:
[----:B------:R-:W-:Y:S05]  /*1fcf0*/  BSYNC B1 ;  /* 0x0000000000017941 */ /* 0x000fea0003800000 */
.L_x_770:
        /* <DEDUP_REMOVED lines=11> */
.L_x_773:
[----:B------:R-:W-:Y:S05]  /*1fdb0*/  BSYNC B1 ;  /* 0x0000000000017941 */ /* 0x000fea0003800000 */
.L_x_772:
        /* <DEDUP_REMOVED lines=11> */
.L_x_775:
[----:B------:R-:W-:Y:S05]  /*1fe70*/  BSYNC B1 ;  /* 0x0000000000017941 */ /* 0x000fea0003800000 */
.L_x_774:
        /* <DEDUP_REMOVED lines=10> */
.L_x_777:
[----:B------:R-:W-:Y:S05]  /*1ff20*/  BSYNC B1 ;  /* 0x0000000000017941 */ /* 0x000fea0003800000 */
.L_x_776:
        /* <DEDUP_REMOVED lines=10> */
.L_x_779:
[----:B------:R-:W-:Y:S05]  /*1ffd0*/  BSYNC B1 ;  /* 0x0000000000017941 */ /* 0x000fea0003800000 */
.L_x_778:
        /* <DEDUP_REMOVED lines=11> */
.L_x_781:
[----:B------:R-:W-:Y:S05]  /*20090*/  BSYNC B1 ;  /* 0x0000000000017941 */ /* 0x000fea0003800000 */
.L_x_780:
        /* <DEDUP_REMOVED lines=11> */
.L_x_783:
[----:B------:R-:W-:Y:S05]  /*20150*/  BSYNC B1 ;  /* 0x0000000000017941 */ /* 0x000fea0003800000 */
.L_x_782:
        /* <DEDUP_REMOVED lines=10> */
.L_x_785:
[----:B------:R-:W-:Y:S05]  /*20200*/  BSYNC B1 ;  /* 0x0000000000017941 */ /* 0x000fea0003800000 */
.L_x_784:
        /* <DEDUP_REMOVED lines=10> */
.L_x_787:
[----:B------:R-:W-:Y:S05]  /*202b0*/  BSYNC B1 ;  /* 0x0000000000017941 */ /* 0x000fea0003800000 */
.L_x_786:
        /* <DEDUP_REMOVED lines=11> */
.L_x_789:
[----:B------:R-:W-:Y:S05]  /*20370*/  BSYNC B1 ;  /* 0x0000000000017941 */ /* 0x000fea0003800000 */
.L_x_788:
[----:B------:R-:W3:Y:S01]  /*20380*/  LDL.LU R156, [R1+0x1f0] ;  /* 0x0001f000019c7983 */ /* 0x000ee20000300800 */
[----:B-----5:R-:W-:Y:S01]  /*20390*/  IMAD.U32 R153, R152, 0x10000, RZ ;  /* 0x0001000098997824 */ /* 0x020fe200078e00ff */
[----:B------:R-:W-:Y:S03]  /*203a0*/  BSSY B1, `(.L_x_790) ;  /* 0x0000009000017945 */ /* 0x000fe60003800000 */
[----:B------:R-:W-:-:S04]  /*203b0*/  FMUL R153, R153, R16 ;  /* 0x0000001099997220 */ /* 0x000fc80000400000 */
[----:B---3--:R-:W-:-:S05]  /*203c0*/  FFMA R153, R156, R2, R153 ;  /* 0x000000029c997223 */ /* 0x008fca0000000099 */
[----:B------:R-:W-:-:S05]  /*203d0*/  F2FP.BF16.F32.PACK_AB R153, RZ, R153 ;  /* 0x00000099ff99723e */ /* 0x000fca00000010ff */
[----:B------:R3:W-:Y:S01]  /*203e0*/  @P0 STG.E.U16 desc[UR36][R4.64+0x3f0], R153 ;  /* 0x0003f09904000986 */ /* 0x0007e2000c101524 */
[----:B------:R-:W-:-:S04]  /*203f0*/  ISETP.GT.AND P0, PT, R3, 0x1f9, PT ;  /* 0x000001f90300780c */ /* 0x000fc80003f04270 */
[----:B------:R-:W-:-:S13]  /*20400*/  ISETP.GT.AND P5, PT, R0, RZ, P0 ;  /* 0x000000ff0000720c */ /* 0x000fda00007a4270 */
[----:B---3--:R-:W-:Y:S05]  /*20410*/  @!P5 BRA `(.L_x_791) ;  /* 0x000000000004d947 */ /* 0x008fea0003800000 */
[----:B------:R3:W5:Y:S02]  /*20420*/  LDG.E.LTC128B.U16 R152, desc[UR36][R14.64+0x3f2] ;  /* 0x0003f2240e987981 */ /* 0x000764000c1e1520 */
.L_x_791:
[----:B------:R-:W-:Y:S05]  /*20430*/  BSYNC B1 ;  /* 0x0000000000017941 */ /* 0x000fea0003800000 */
.L_x_790:
[----:B01234-:R-:W2:Y:S01]  /*20440*/  LDL.LU R14, [R1+0x1f4] ;  /* 0x0001f400010e7983 */ /* 0x01fea20000300800 */
[----:B-----5:R-:W-:Y:S01]  /*20450*/  IMAD.U32 R3, R152, 0x10000, RZ ;  /* 0x0001000098037824 */ /* 0x020fe200078e00ff */
[----:B------:R-:W-:Y:S03]  /*20460*/  BSSY B1, `(.L_x_792) ;  /* 0x0000008000017945 */ /* 0x000fe60003800000 */
[----:B------:R-:W-:-:S04]  /*20470*/  FMUL R3, R3, R16 ;  /* 0x0000001003037220 */ /* 0x000fc80000400000 */
[----:B--2---:R-:W-:-:S05]  /*20480*/  FFMA R3, R14, R2, R3 ;  /* 0x000000020e037223 */ /* 0x004fca0000000003 */
[----:B------:R-:W-:-:S05]  /*20490*/  F2FP.BF16.F32.PACK_AB R3, RZ, R3 ;  /* 0x00000003ff03723e */ /* 0x000fca00000010ff */
[----:B------:R0:W-:Y:S01]  /*204a0*/  @P5 STG.E.U16 desc[UR36][R4.64+0x3f2], R3 ;  /* 0x0003f20304005986 */ /* 0x0001e2000c101524 */
[----:B------:R-:W-:-:S13]  /*204b0*/  ISETP.GT.AND P5, PT, R0, 0x8, P1 ;  /* 0x000000080000780c */ /* 0x000fda0000fa4270 */
[----:B0-----:R-:W-:Y:S05]  /*204c0*/  @!P5 BRA `(.L_x_793) ;  /* 0x000000000004d947 */ /* 0x001fea0003800000 */
[----:B------:R0:W5:Y:S02]  /*204d0*/  LDG.E.LTC128B.U16 R152, desc[UR36][R12.64+0x3f0] ;  /* 0x0003f0240c987981 */ /* 0x000164000c1e1520 */
.L_x_793:
[----:B------:R-:W-:Y:S05]  /*204e0*/  BSYNC B1 ;  /* 0x0000000000017941 */ /* 0x000fea0003800000 */
.L_x_792:
[----:B------:R-:W2:Y:S01]  /*204f0*/  LDL.LU R4, [R1+0x1f8] ;  /* 0x0001f80001047983 */ /* 0x000ea20000300800 */
[----:B-----5:R-:W-:Y:S01]  /*20500*/  IMAD.U32 R3, R152, 0x10000, RZ ;  /* 0x0001000098037824 */ /* 0x020fe200078e00ff */
[----:B------:R-:W-:Y:S01]  /*20510*/  BSSY B1, `(.L_x_794) ;  /* 0x000000a000017945 */ /* 0x000fe20003800000 */
[----:B------:R-:W-:Y:S02]  /*20520*/  @P5 IMAD.MOV.U32 R5, RZ, RZ, R7 ;  /* 0x000000ffff055224 */ /* 0x000fe400078e0007 */
[----:B------:R-:W-:-:S04]  /*20530*/  FMUL R3, R3, R16 ;  /* 0x0000001003037220 */ /* 0x000fc80000400000 */
[----:B--2---:R-:W-:Y:S01]  /*20540*/  FFMA R3, R4, R2, R3 ;  /* 0x0000000204037223 */ /* 0x004fe20000000003 */
[----:B------:R-:W-:-:S04]  /*20550*/  @P5 IMAD.MOV.U32 R4, RZ, RZ, R6 ;  /* 0x000000ffff045224 */ /* 0x000fc800078e0006 */
[----:B------:R-:W-:-:S05]  /*20560*/  F2FP.BF16.F32.PACK_AB R3, RZ, R3 ;  /* 0x00000003ff03723e */ /* 0x000fca00000010ff */
[----:B------:R1:W-:Y:S01]  /*20570*/  @P5 STG.E.U16 desc[UR36][R4.64+0x3f0], R3 ;  /* 0x0003f00304005986 */ /* 0x0003e2000c101524 */
[----:B------:R-:W-:-:S13]  /*20580*/  ISETP.GT.AND P5, PT, R0, 0x8, P0 ;  /* 0x000000080000780c */ /* 0x000fda00007a4270 */
[----:B-1----:R-:W-:Y:S05]  /*20590*/  @!P5 BRA `(.L_x_795) ;  /* 0x000000000004d947 */ /* 0x002fea0003800000 */
[----:B------:R1:W5:Y:S02]  /*205a0*/  LDG.E.LTC128B.U16 R152, desc[UR36][R12.64+0x3f2] ;  /* 0x0003f2240c987981 */ /* 0x000364000c1e1520 */
.L_x_795:
[----:B------:R-:W-:Y:S05]  /*205b0*/  BSYNC B1 ;  /* 0x0000000000017941 */ /* 0x000fea0003800000 */
.L_x_794:
        /* <DEDUP_REMOVED lines=11> */
.L_x_797:
[----:B------:R-:W-:Y:S05]  /*20670*/  BSYNC B1 ;  /* 0x0000000000017941 */ /* 0x000fea0003800000 */
.L_x_796:
[----:B-----5:R-:W-:Y:S01]  /*20680*/  IMAD.U32 R3, R152, 0x10000, RZ ;  /* 0x0001000098037824 */ /* 0x020fe200078e00ff */
[----:B------:R-:W-:Y:S03]  /*20690*/  BSSY B1, `(.L_x_798) ;  /* 0x0000009000017945 */ /* 0x000fe60003800000 */
[----:B------:R-:W-:-:S04]  /*206a0*/  FMUL R3, R3, R16 ;  /* 0x0000001003037220 */ /* 0x000fc80000400000 */
[----:B------:R-:W-:-:S05]  /*206b0*/  FFMA R3, R24, R2, R3 ;  /* 0x0000000218037223 */ /* 0x000fca0000000003 */
[----:B------:R-:W-:-:S05]  /*206c0*/  F2FP.BF16.F32.PACK_AB R3, RZ, R3 ;  /* 0x00000003ff03723e */ /* 0x000fca00000010ff */
[----:B------:R3:W-:Y:S01]  /*206d0*/  @P5 STG.E.U16 desc[UR36][R20.64+0x200], R3 ;  /* 0x0002000314005986 */ /* 0x0007e2000c101524 */
[----:B------:R-:W-:-:S04]  /*206e0*/  LOP3.LUT P5, RZ, R17, 0x2, RZ, 0xc0, !PT ;  /* 0x0000000211ff7812 */ /* 0x000fc800078ac0ff */
[----:B------:R-:W-:-:S13]  /*206f0*/  ISETP.GT.AND P5, PT, R0, 0x80, P5 ;  /* 0x000000800000780c */ /* 0x000fda0002fa4270 */
[----:B---3--:R-:W-:Y:S05]  /*20700*/  @!P5 BRA `(.L_x_799) ;  /* 0x000000000004d947 */ /* 0x008fea0003800000 */
[----:B------:R3:W5:Y:S02]  /*20710*/  LDG.E.LTC128B.U16 R152, desc[UR36][R10.64+0x202] ;  /* 0x000202240a987981 */ /* 0x000764000c1e1520 */
.L_x_799:
[----:B------:R-:W-:Y:S05]  /*20720*/  BSYNC B1 ;  /* 0x0000000000017941 */ /* 0x000fea0003800000 */
.L_x_798:
        /* <DEDUP_REMOVED lines=8> */
[----:B----4-:R-:W-:Y:S05]  /*207b0*/  @!P5 BRA `(.L_x_801) ;  /* 0x000000000004d947 */ /* 0x010fea0003800000 */
[----:B------:R4:W5:Y:S02]  /*207c0*/  LDG.E.LTC128B.U16 R152, desc[UR36][R8.64+0x200] ;  /* 0x0002002408987981 */ /* 0x000964000c1e1520 */
.L_x_801:
[----:B------:R-:W-:Y:S05]  /*207d0*/  BSYNC B1 ;  /* 0x0000000000017941 */ /* 0x000fea0003800000 */
.L_x_800:
        /* <DEDUP_REMOVED lines=8> */
[----:B0-----:R-:W-:Y:S05]  /*20860*/  @!P5 BRA `(.L_x_803) ;  /* 0x000000000004d947 */ /* 0x001fea0003800000 */
[----:B------:R0:W5:Y:S02]  /*20870*/  LDG.E.LTC128B.U16 R152, desc[UR36][R8.64+0x202] ;  /* 0x0002022408987981 */ /* 0x000164000c1e1520 */
.L_x_803:
[----:B------:R-:W-:Y:S05]  /*20880*/  BSYNC B1 ;  /* 0x0000000000017941 */ /* 0x000fea0003800000 */
.L_x_802:
        /* <DEDUP_REMOVED lines=10> */
.L_x_805:
[----:B------:R-:W-:Y:S05]  /*20930*/  BSYNC B1 ;  /* 0x0000000000017941 */ /* 0x000fea0003800000 */
.L_x_804:
        /* <DEDUP_REMOVED lines=10> */
.L_x_807:
[----:B------:R-:W-:Y:S05]  /*209e0*/  BSYNC B1 ;  /* 0x0000000000017941 */ /* 0x000fea0003800000 */
.L_x_806:
        /* <DEDUP_REMOVED lines=10> */
.L_x_809:
[----:B------:R-:W-:Y:S05]  /*20a90*/  BSYNC B1 ;  /* 0x0000000000017941 */ /* 0x000fea0003800000 */
.L_x_808:
        /* <DEDUP_REMOVED lines=10> */
.L_x_811:
[----:B------:R-:W-:Y:S05]  /*20b40*/  BSYNC B1 ;  /* 0x0000000000017941 */ /* 0x000fea0003800000 */
.L_x_810:
        /* <DEDUP_REMOVED lines=10> */
.L_x_813:
[----:B------:R-:W-:Y:S05]  /*20bf0*/  BSYNC B1 ;  /* 0x0000000000017941 */ /* 0x000fea0003800000 */
.L_x_812:
        /* <DEDUP_REMOVED lines=10> */
.L_x_815:
[----:B------:R-:W-:Y:S05]  /*20ca0*/  BSYNC B1 ;  /* 0x0000000000017941 */ /* 0x000fea0003800000 */
.L_x_814:
        /* <DEDUP_REMOVED lines=10> */
.L_x_817:
[----:B------:R-:W-:Y:S05]  /*20d50*/  BSYNC B1 ;  /* 0x0000000000017941 */ /* 0x000fea0003800000 */
.L_x_816:
        /* <DEDUP_REMOVED lines=10> */
.L_x_819:
[----:B------:R-:W-:Y:S05]  /*20e00*/  BSYNC B1 ;  /* 0x0000000000017941 */ /* 0x000fea0003800000 */
.L_x_818:
        /* <DEDUP_REMOVED lines=10> */
.L_x_821:
[----:B------:R-:W-:Y:S05]  /*20eb0*/  BSYNC B1 ;  /* 0x0000000000017941 */ /* 0x000fea0003800000 */
.L_x_820:
        /* <DEDUP_REMOVED lines=10> */
.L_x_823:
[----:B------:R-:W-:Y:S05]  /*20f60*/  BSYNC B1 ;  /* 0x0000000000017941 */ /* 0x000fea0003800000 */
.L_x_822:
        /* <DEDUP_REMOVED lines=10> */
.L_x_825:
[----:B------:R-:W-:Y:S05]  /*21010*/  BSYNC B1 ;  /* 0x0000000000017941 */ /* 0x000fea0003800000 */
.L_x_824:
        /* <DEDUP_REMOVED lines=10> */
.L_x_827:
[----:B------:R-:W-:Y:S05]  /*210c0*/  BSYNC B1 ;  /* 0x0000000000017941 */ /* 0x000fea0003800000 */
.L_x_826:
        /* <DEDUP_REMOVED lines=10> */
.L_x_829:
[----:B------:R-:W-:Y:S05]  /*21170*/  BSYNC B1 ;  /* 0x0000000000017941 */ /* 0x000fea0003800000 */
.L_x_828:
        /* <DEDUP_REMOVED lines=10> */
.L_x_831:
[----:B------:R-:W-:Y:S05]  /*21220*/  BSYNC B1 ;  /* 0x0000000000017941 */ /* 0x000fea0003800000 */
.L_x_830:
        /* <DEDUP_REMOVED lines=10> */
.L_x_833:
[----:B------:R-:W-:Y:S05]  /*212d0*/  BSYNC B1 ;  /* 0x0000000000017941 */ /* 0x000fea0003800000 */
.L_x_832:
        /* <DEDUP_REMOVED lines=10> */
.L_x_835:
[----:B------:R-:W-:Y:S05]  /*21380*/  BSYNC B1 ;  /* 0x0000000000017941 */ /* 0x000fea0003800000 */
.L_x_834:
        /* <DEDUP_REMOVED lines=10> */
.L_x_837:
[----:B------:R-:W-:Y:S05]  /*21430*/  BSYNC B1 ;  /* 0x0000000000017941 */ /* 0x000fea0003800000 */
.L_x_836:
        /* <DEDUP_REMOVED lines=10> */
.L_x_839:
[----:B------:R-:W-:Y:S05]  /*214e0*/  BSYNC B1 ;  /* 0x0000000000017941 */ /* 0x000fea0003800000 */
.L_x_838:
        /* <DEDUP_REMOVED lines=10> */
.L_x_841:
[----:B------:R-:W-:Y:S05]  /*21590*/  BSYNC B1 ;  /* 0x0000000000017941 */ /* 0x000fea0003800000 */
.L_x_840:
        /* <DEDUP_REMOVED lines=10> */
.L_x_843:
[----:B------:R-:W-:Y:S05]  /*21640*/  BSYNC B1 ;  /* 0x0000000000017941 */ /* 0x000fea0003800000 */
.L_x_842:
        /* <DEDUP_REMOVED lines=10> */
.L_x_845:
[----:B------:R-:W-:Y:S05]  /*216f0*/  BSYNC B1 ;  /* 0x0000000000017941 */ /* 0x000fea0003800000 */
.L_x_844:
        /* <DEDUP_REMOVED lines=10> */
.L_x_847:
[----:B------:R-:W-:Y:S05]  /*217a0*/  BSYNC B1 ;  /* 0x0000000000017941 */ /* 0x000fea0003800000 */
.L_x_846:
        /* <DEDUP_REMOVED lines=10> */
.L_x_849:
[----:B------:R-:W-:Y:S05]  /*21850*/  BSYNC B1 ;  /* 0x0000000000017941 */ /* 0x000fea0003800000 */
.L_x_848:
        /* <DEDUP_REMOVED lines=10> */
.L_x_851:
[----:B------:R-:W-:Y:S05]  /*21900*/  BSYNC B1 ;  /* 0x0000000000017941 */ /* 0x000fea0003800000 */
.L_x_850:
        /* <DEDUP_REMOVED lines=10> */
.L_x_853:
[----:B------:R-:W-:Y:S05]  /*219b0*/  BSYNC B1 ;  /* 0x0000000000017941 */ /* 0x000fea0003800000 */
.L_x_852:
        /* <DEDUP_REMOVED lines=10> */
.L_x_855:
[----:B------:R-:W-:Y:S05]  /*21a60*/  BSYNC B1 ;  /* 0x0000000000017941 */ /* 0x000fea0003800000 */
.L_x_854:
        /* <DEDUP_REMOVED lines=10> */
.L_x_857:
[----:B------:R-:W-:Y:S05]  /*21b10*/  BSYNC B1 ;  /* 0x0000000000017941 */ /* 0x000fea0003800000 */
.L_x_856:
        /* <DEDUP_REMOVED lines=10> */
.L_x_859:
[----:B------:R-:W-:Y:S05]  /*21bc0*/  BSYNC B1 ;  /* 0x0000000000017941 */ /* 0x000fea0003800000 */
.L_x_858:
        /* <DEDUP_REMOVED lines=10> */
.L_x_861:
[----:B------:R-:W-:Y:S05]  /*21c70*/  BSYNC B1 ;  /* 0x0000000000017941 */ /* 0x000fea0003800000 */
.L_x_860:
        /* <DEDUP_REMOVED lines=10> */
.L_x_863:
[----:B------:R-:W-:Y:S05]  /*21d20*/  BSYNC B1 ;  /* 0x0000000000017941 */ /* 0x000fea0003800000 */
.L_x_862:
        /* <DEDUP_REMOVED lines=10> */
.L_x_865:
[----:B------:R-:W-:Y:S05]  /*21dd0*/  BSYNC B1 ;  /* 0x0000000000017941 */ /* 0x000fea0003800000 */
.L_x_864:
        /* <DEDUP_REMOVED lines=10> */
.L_x_867:
[----:B------:R-:W-:Y:S05]  /*21e80*/  BSYNC B1 ;  /* 0x0000000000017941 */ /* 0x000fea0003800000 */
.L_x_866:
        /* <DEDUP_REMOVED lines=10> */
.L_x_869:
[----:B------:R-:W-:Y:S05]  /*21f30*/  BSYNC B1 ;  /* 0x0000000000017941 */ /* 0x000fea0003800000 */
.L_x_868:
        /* <DEDUP_REMOVED lines=10> */
.L_x_871:
[----:B------:R-:W-:Y:S05]  /*21fe0*/  BSYNC B1 ;  /* 0x0000000000017941 */ /* 0x000fea0003800000 */
.L_x_870:
        /* <DEDUP_REMOVED lines=10> */
.L_x_873:
[----:B------:R-:W-:Y:S05]  /*22090*/  BSYNC B1 ;  /* 0x0000000000017941 */ /* 0x000fea0003800000 */
.L_x_872:
        /* <DEDUP_REMOVED lines=10> */
.L_x_875:
[----:B------:R-:W-:Y:S05]  /*22140*/  BSYNC B1 ;  /* 0x0000000000017941 */ /* 0x000fea0003800000 */
.L_x_874:
        /* <DEDUP_REMOVED lines=10> */
.L_x_877:
[----:B------:R-:W-:Y:S05]  /*221f0*/  BSYNC B1 ;  /* 0x0000000000017941 */ /* 0x000fea0003800000 */
.L_x_876:
        /* <DEDUP_REMOVED lines=10> */
.L_x_879:
[----:B------:R-:W-:Y:S05]  /*222a0*/  BSYNC B1 ;  /* 0x0000000000017941 */ /* 0x000fea0003800000 */
.L_x_878:
        /* <DEDUP_REMOVED lines=10> */
.L_x_881:
[----:B------:R-:W-:Y:S05]  /*22350*/  BSYNC B1 ;  /* 0x0000000000017941 */ /* 0x000fea0003800000 */
.L_x_880:
        /* <DEDUP_REMOVED lines=10> */
.L_x_883:
[----:B------:R-:W-:Y:S05]  /*22400*/  BSYNC B1 ;  /* 0x0000000000017941 */ /* 0x000fea0003800000 */
.L_x_882:
        /* <DEDUP_REMOVED lines=10> */
.L_x_885:
[----:B------:R-:W-:Y:S05]  /*224b0*/  BSYNC B1 ;  /* 0x0000000000017941 */ /* 0x000fea0003800000 */
.L_x_884:
        /* <DEDUP_REMOVED lines=10> */
.L_x_887:
[----:B------:R-:W-:Y:S05]  /*22560*/  BSYNC B1 ;  /* 0x0000000000017941 */ /* 0x000fea0003800000 */
.L_x_886:
        /* <DEDUP_REMOVED lines=10> */
.L_x_889:
[----:B------:R-:W-:Y:S05]  /*22610*/  BSYNC B1 ;  /* 0x0000000000017941 */ /* 0x000fea0003800000 */
.L_x_888:
        /* <DEDUP_REMOVED lines=10> */
.L_x_891:
[----:B------:R-:W-:Y:S05]  /*226c0*/  BSYNC B1 ;  /* 0x0000000000017941 */ /* 0x000fea0003800000 */
.L_x_890:
        /* <DEDUP_REMOVED lines=10> */
.L_x_893:
[----:B------:R-:W-:Y:S05]  /*22770*/  BSYNC B1 ;  /* 0x0000000000017941 */ /* 0x000fea0003800000 */
.L_x_892:
        /* <DEDUP_REMOVED lines=10> */
.L_x_895:
[----:B------:R-:W-:Y:S05]  /*22820*/  BSYNC B1 ;  /* 0x0000000000017941 */ /* 0x000fea0003800000 */
.L_x_894:
        /* <DEDUP_REMOVED lines=10> */
.L_x_897:
[----:B------:R-:W-:Y:S05]  /*228d0*/  BSYNC B1 ;  /* 0x0000000000017941 */ /* 0x000fea0003800000 */
.L_x_896:
        /* <DEDUP_REMOVED lines=10> */
.L_x_899:
[----:B------:R-:W-:Y:S05]  /*22980*/  BSYNC B1 ;  /* 0x0000000000017941 */ /* 0x000fea0003800000 */
.L_x_898:
        /* <DEDUP_REMOVED lines=10> */
.L_x_901:
[----:B------:R-:W-:Y:S05]  /*22a30*/  BSYNC B1 ;  /* 0x0000000000017941 */ /* 0x000fea0003800000 */
.L_x_900:
        /* <DEDUP_REMOVED lines=10> */
.L_x_903:
[----:B------:R-:W-:Y:S05]  /*22ae0*/  BSYNC B1 ;  /* 0x0000000000017941 */ /* 0x000fea0003800000 */
.L_x_902:
        /* <DEDUP_REMOVED lines=10> */
.L_x_905:
[----:B------:R-:W-:Y:S05]  /*22b90*/  BSYNC B1 ;  /* 0x0000000000017941 */ /* 0x000fea0003800000 */
.L_x_904:
        /* <DEDUP_REMOVED lines=10> */
.L_x_907:
[----:B------:R-:W-:Y:S05]  /*22c40*/  BSYNC B1 ;  /* 0x0000000000017941 */ /* 0x000fea0003800000 */
.L_x_906:
        /* <DEDUP_REMOVED lines=10> */
.L_x_909:
[----:B------:R-:W-:Y:S05]  /*22cf0*/  BSYNC B1 ;  /* 0x0000000000017941 */ /* 0x000fea0003800000 */
.L_x_908:
        /* <DEDUP_REMOVED lines=10> */
.L_x_911:
[----:B------:R-:W-:Y:S05]  /*22da0*/  BSYNC B1 ;  /* 0x0000000000017941 */ /* 0x000fea0003800000 */
.L_x_910:
        /* <DEDUP_REMOVED lines=10> */
.L_x_913:
[----:B------:R-:W-:Y:S05]  /*22e50*/  BSYNC B1 ;  /* 0x0000000000017941 */ /* 0x000fea0003800000 */
.L_x_912:
        /* <DEDUP_REMOVED lines=10> */
.L_x_915:
[----:B------:R-:W-:Y:S05]  /*22f00*/  BSYNC B1 ;  /* 0x0000000000017941 */ /* 0x000fea0003800000 */
.L_x_914:
        /* <DEDUP_REMOVED lines=10> */
.L_x_917:
[----:B------:R-:W-:Y:S05]  /*22fb0*/  BSYNC B1 ;  /* 0x0000000000017941 */ /* 0x000fea0003800000 */
.L_x_916:
        /* <DEDUP_REMOVED lines=10> */
.L_x_919:
[----:B------:R-:W-:Y:S05]  /*23060*/  BSYNC B1 ;  /* 0x0000000000017941 */ /* 0x000fea0003800000 */
.L_x_918:
        /* <DEDUP_REMOVED lines=10> */
.L_x_921:
[----:B------:R-:W-:Y:S05]  /*23110*/  BSYNC B1 ;  /* 0x0000000000017941 */ /* 0x000fea0003800000 */
.L_x_920:
        /* <DEDUP_REMOVED lines=10> */
.L_x_923:
[----:B------:R-:W-:Y:S05]  /*231c0*/  BSYNC B1 ;  /* 0x0000000000017941 */ /* 0x000fea0003800000 */
.L_x_922:
        /* <DEDUP_REMOVED lines=10> */
.L_x_925:
[----:B------:R-:W-:Y:S05]  /*23270*/  BSYNC B1 ;  /* 0x0000000000017941 */ /* 0x000fea0003800000 */
.L_x_924:
        /* <DEDUP_REMOVED lines=10> */
.L_x_927:
[----:B------:R-:W-:Y:S05]  /*23320*/  BSYNC B1 ;  /* 0x0000000000017941 */ /* 0x000fea0003800000 */
.L_x_926:
        /* <DEDUP_REMOVED lines=10> */
.L_x_929:
[----:B------:R-:W-:Y:S05]  /*233d0*/  BSYNC B1 ;  /* 0x0000000000017941 */ /* 0x000fea0003800000 */
.L_x_928:
        /* <DEDUP_REMOVED lines=10> */
.L_x_931:
[----:B------:R-:W-:Y:S05]  /*23480*/  BSYNC B1 ;  /* 0x0000000000017941 */ /* 0x000fea0003800000 */
.L_x_930:
        /* <DEDUP_REMOVED lines=10> */
.L_x_933:
[----:B------:R-:W-:Y:S05]  /*23530*/  BSYNC B1 ;  /* 0x0000000000017941 */ /* 0x000fea0003800000 */
.L_x_932:
        /* <DEDUP_REMOVED lines=10> */
.L_x_935:
[----:B------:R-:W-:Y:S05]  /*235e0*/  BSYNC B1 ;  /* 0x0000000000017941 */ /* 0x000fea0003800000 */
.L_x_934:
        /* <DEDUP_REMOVED lines=10> */
.L_x_937:
[----:B------:R-:W-:Y:S05]  /*23690*/  BSYNC B1 ;  /* 0x0000000000017941 */ /* 0x000fea0003800000 */
.L_x_936:
        /* <DEDUP_REMOVED lines=10> */
.L_x_939:
[----:B------:R-:W-:Y:S05]  /*23740*/  BSYNC B1 ;  /* 0x0000000000017941 */ /* 0x000fea0003800000 */
.L_x_938:
        /* <DEDUP_REMOVED lines=10> */
.L_x_941:
[----:B------:R-:W-:Y:S05]  /*237f0*/  BSYNC B1 ;  /* 0x0000000000017941 */ /* 0x000fea0003800000 */
.L_x_940:
        /* <DEDUP_REMOVED lines=10> */
.L_x_943:
[----:B------:R-:W-:Y:S05]  /*238a0*/  BSYNC B1 ;  /* 0x0000000000017941 */ /* 0x000fea0003800000 */
.L_x_942:
        /* <DEDUP_REMOVED lines=10> */
.L_x_945:
[----:B------:R-:W-:Y:S05]  /*23950*/  BSYNC B1 ;  /* 0x0000000000017941 */ /* 0x000fea0003800000 */
.L_x_944:
        /* <DEDUP_REMOVED lines=10> */
.L_x_947:
[----:B------:R-:W-:Y:S05]  /*23a00*/  BSYNC B1 ;  /* 0x0000000000017941 */ /* 0x000fea0003800000 */
.L_x_946:
        /* <DEDUP_REMOVED lines=10> */
.L_x_949:
[----:B------:R-:W-:Y:S05]  /*23ab0*/  BSYNC B1 ;  /* 0x0000000000017941 */ /* 0x000fea0003800000 */
.L_x_948:
        /* <DEDUP_REMOVED lines=10> */
.L_x_951:
[----:B------:R-:W-:Y:S05]  /*23b60*/  BSYNC B1 ;  /* 0x0000000000017941 */ /* 0x000fea0003800000 */
.L_x_950:
        /* <DEDUP_REMOVED lines=10> */
.L_x_953:
[----:B------:R-:W-:Y:S05]  /*23c10*/  BSYNC B1 ;  /* 0x0000000000017941 */ /* 0x000fea0003800000 */
.L_x_952:
        /* <DEDUP_REMOVED lines=10> */
.L_x_955:
[----:B------:R-:W-:Y:S05]  /*23cc0*/  BSYNC B1 ;  /* 0x0000000000017941 */ /* 0x000fea0003800000 */
.L_x_954:
        /* <DEDUP_REMOVED lines=10> */
.L_x_957:
[----:B------:R-:W-:Y:S05]  /*23d70*/  BSYNC B1 ;  /* 0x0000000000017941 */ /* 0x000fea0003800000 */
.L_x_956:
        /* <DEDUP_REMOVED lines=10> */
.L_x_959:
[----:B------:R-:W-:Y:S05]  /*23e20*/  BSYNC B1 ;  /* 0x0000000000017941 */ /* 0x000fea0003800000 */
.L_x_958:
        /* <DEDUP_REMOVED lines=10> */
.L_x_961:
[----:B------:R-:W-:Y:S05]  /*23ed0*/  BSYNC B1 ;  /* 0x0000000000017941 */ /* 0x000fea0003800000 */
.L_x_960:
        /* <DEDUP_REMOVED lines=10> */
.L_x_963:
[----:B------:R-:W-:Y:S05]  /*23f80*/  BSYNC B1 ;  /* 0x0000000000017941 */ /* 0x000fea0003800000 */
.L_x_962:
        /* <DEDUP_REMOVED lines=10> */
.L_x_965:
[----:B------:R-:W-:Y:S05]  /*24030*/  BSYNC B1 ;  /* 0x0000000000017941 */ /* 0x000fea0003800000 */
.L_x_964:
        /* <DEDUP_REMOVED lines=10> */
.L_x_967:
[----:B------:R-:W-:Y:S05]  /*240e0*/  BSYNC B1 ;  /* 0x0000000000017941 */ /* 0x000fea0003800000 */
.L_x_966:
        /* <DEDUP_REMOVED lines=10> */
.L_x_969:
[----:B------:R-:W-:Y:S05]  /*24190*/  BSYNC B1 ;  /* 0x0000000000017941 */ /* 0x000fea0003800000 */
.L_x_968:
        /* <DEDUP_REMOVED lines=10> */
.L_x_971:
[----:B------:R-:W-:Y:S05]  /*24240*/  BSYNC B1 ;  /* 0x0000000000017941 */ /* 0x000fea0003800000 */
.L_x_970:
        /* <DEDUP_REMOVED lines=10> */
.L_x_973:
[----:B------:R-:W-:Y:S05]  /*242f0*/  BSYNC B1 ;  /* 0x0000000000017941 */ /* 0x000fea0003800000 */
.L_x_972:
        /* <DEDUP_REMOVED lines=10> */
.L_x_975:
[----:B------:R-:W-:Y:S05]  /*243a0*/  BSYNC B1 ;  /* 0x0000000000017941 */ /* 0x000fea0003800000 */
.L_x_974:
        /* <DEDUP_REMOVED lines=10> */
.L_x_977:
[----:B------:R-:W-:Y:S05]  /*24450*/  BSYNC B1 ;  /* 0x0000000000017941 */ /* 0x000fea0003800000 */
.L_x_976:
        /* <DEDUP_REMOVED lines=10> */
.L_x_979:
[----:B------:R-:W-:Y:S05]  /*24500*/  BSYNC B1 ;  /* 0x0000000000017941 */ /* 0x000fea0003800000 */
.L_x_978:
        /* <DEDUP_REMOVED lines=10> */
.L_x_981:
[----:B------:R-:W-:Y:S05]  /*245b0*/  BSYNC B1 ;  /* 0x0000000000017941 */ /* 0x000fea0003800000 */
.L_x_980:
        /* <DEDUP_REMOVED lines=10> */
.L_x_983:
[----:B------:R-:W-:Y:S05]  /*24660*/  BSYNC B1 ;  /* 0x0000000000017941 */ /* 0x000fea0003800000 */
.L_x_982:
        /* <DEDUP_REMOVED lines=10> */
.L_x_985:
[----:B------:R-:W-:Y:S05]  /*24710*/  BSYNC B1 ;  /* 0x0000000000017941 */ /* 0x000fea0003800000 */
.L_x_984:
        /* <DEDUP_REMOVED lines=10> */
.L_x_987:
[----:B------:R-:W-:Y:S05]  /*247c0*/  BSYNC B1 ;  /* 0x0000000000017941 */ /* 0x000fea0003800000 */
.L_x_986:
        /* <DEDUP_REMOVED lines=10> */
.L_x_989:
[----:B------:R-:W-:Y:S05]  /*24870*/  BSYNC B1 ;  /* 0x0000000000017941 */ /* 0x000fea0003800000 */
.L_x_988:
        /* <DEDUP_REMOVED lines=10> */
.L_x_991:
[----:B------:R-:W-:Y:S05]  /*24920*/  BSYNC B1 ;  /* 0x0000000000017941 */ /* 0x000fea0003800000 */
.L_x_990:
        /* <DEDUP_REMOVED lines=10> */
.L_x_993:
[----:B------:R-:W-:Y:S05]  /*249d0*/  BSYNC B1 ;  /* 0x0000000000017941 */ /* 0x000fea0003800000 */
.L_x_992:
        /* <DEDUP_REMOVED lines=10> */
.L_x_995:
[----:B------:R-:W-:Y:S05]  /*24a80*/  BSYNC B1 ;  /* 0x0000000000017941 */ /* 0x000fea0003800000 */
.L_x_994:
        /* <DEDUP_REMOVED lines=10> */
.L_x_997:
[----:B------:R-:W-:Y:S05]  /*24b30*/  BSYNC B1 ;  /* 0x0000000000017941 */ /* 0x000fea0003800000 */
.L_x_996:
        /* <DEDUP_REMOVED lines=10> */
.L_x_999:
[----:B------:R-:W-:Y:S05]  /*24be0*/  BSYNC B1 ;  /* 0x0000000000017941 */ /* 0x000fea0003800000 */
.L_x_998:
        /* <DEDUP_REMOVED lines=10> */
.L_x_1001:
[----:B------:R-:W-:Y:S05]  /*24c90*/  BSYNC B1 ;  /* 0x0000000000017941 */ /* 0x000fea0003800000 */
.L_x_1000:
        /* <DEDUP_REMOVED lines=10> */
.L_x_1003:
[----:B------:R-:W-:Y:S05]  /*24d40*/  BSYNC B1 ;  /* 0x0000000000017941 */ /* 0x000fea0003800000 */
.L_x_1002:
        /* <DEDUP_REMOVED lines=10> */
.L_x_1005:
[----:B------:R-:W-:Y:S05]  /*24df0*/  BSYNC B1 ;  /* 0x0000000000017941 */ /* 0x000fea0003800000 */
.L_x_1004:
        /* <DEDUP_REMOVED lines=10> */
.L_x_1007:
[----:B------:R-:W-:Y:S05]  /*24ea0*/  BSYNC B1 ;  /* 0x0000000000017941 */ /* 0x000fea0003800000 */
.L_x_1006:
        /* <DEDUP_REMOVED lines=10> */
.L_x_1009:
[----:B------:R-:W-:Y:S05]  /*24f50*/  BSYNC B1 ;  /* 0x0000000000017941 */ /* 0x000fea0003800000 */
.L_x_1008:
        /* <DEDUP_REMOVED lines=10> */
.L_x_1011:
[----:B------:R-:W-:Y:S05]  /*25000*/  BSYNC B1 ;  /* 0x0000000000017941 */ /* 0x000fea0003800000 */
.L_x_1010:
        /* <DEDUP_REMOVED lines=10> */
.L_x_1013:
[----:B------:R-:W-:Y:S05]  /*250b0*/  BSYNC B1 ;  /* 0x0000000000017941 */ /* 0x000fea0003800000 */
.L_x_1012:
        /* <DEDUP_REMOVED lines=10> */
.L_x_1015:
[----:B------:R-:W-:Y:S05]  /*25160*/  BSYNC B1 ;  /* 0x0000000000017941 */ /* 0x000fea0003800000 */
.L_x_1014:
        /* <DEDUP_REMOVED lines=10> */
.L_x_1017:
[----:B------:R-:W-:Y:S05]  /*25210*/  BSYNC B1 ;  /* 0x0000000000017941 */ /* 0x000fea0003800000 */
.L_x_1016:
        /* <DEDUP_REMOVED lines=10> */
.L_x_1019:
[----:B------:R-:W-:Y:S05]  /*252c0*/  BSYNC B1 ;  /* 0x0000000000017941 */ /* 0x000fea0003800000 */
.L_x_1018:
        /* <DEDUP_REMOVED lines=10> */
.L_x_1021:
[----:B------:R-:W-:Y:S05]  /*25370*/  BSYNC B1 ;  /* 0x0000000000017941 */ /* 0x000fea0003800000 */
.L_x_1020:
        /* <DEDUP_REMOVED lines=10> */
.L_x_1023:
[----:B------:R-:W-:Y:S05]  /*25420*/  BSYNC B1 ;  /* 0x0000000000017941 */ /* 0x000fea0003800000 */
.L_x_1022:
        /* <DEDUP_REMOVED lines=10> */
.L_x_1025:
[----:B------:R-:W-:Y:S05]  /*254d0*/  BSYNC B1 ;  /* 0x0000000000017941 */ /* 0x000fea0003800000 */
.L_x_1024:
        /* <DEDUP_REMOVED lines=10> */
.L_x_1027:
[----:B------:R-:W-:Y:S05]  /*25580*/  BSYNC B1 ;  /* 0x0000000000017941 */ /* 0x000fea0003800000 */
.L_x_1026:
[----:B-----5:R-:W-:Y:S01]  /*25590*/  IMAD.U32 R3, R152, 0x10000, RZ ;  /* 0x0001000098037824 */ /* 0x020fe200078e00ff */
[----:B------:R-:W-:Y:S03]  /*255a0*/  BSSY B1, `(.L_x_1028) ;  /* 0x0000008000017945 */ /* 0x000fe60003800000 */
[----:B------:R-:W-:-:S04]  /*255b0*/  FMUL R4, R3, R16 ;  /* 0x0000001003047220 */ /* 0x000fc80000400000 */
[----:B------:R-:W-:-:S05]  /*255c0*/  FFMA R4, R139, R2, R4 ;  /* 0x000000028b047223 */ /* 0x000fca0000000004 */
[----:B------:R-:W-:-:S05]  /*255d0*/  F2FP.BF16.F32.PACK_AB R4, RZ, R4 ;  /* 0x00000004ff04723e */ /* 0x000fca00000010ff */
[----:B------:R0:W-:Y:S01]  /*255e0*/  @P5 STG.E.U16 desc[UR36][R22.64+0x3c2], R4 ;  /* 0x0003c20416005986 */ /* 0x0001e2000c101524 */
[----:B------:R-:W-:-:S13]  /*255f0*/  ISETP.GT.AND P5, PT, R0, 0x80, P6 ;  /* 0x000000800000780c */ /* 0x000fda00037a4270 */
[----:B0-----:R-:W-:Y:S05]  /*25600*/  @!P5 BRA `(.L_x_1029) ;  /* 0x000000000004d947 */ /* 0x001fea0003800000 */
[----:B------:R0:W5:Y:S02]  /*25610*/  LDG.E.LTC128B.U16 R152, desc[UR36][R10.64+0x3d0] ;  /* 0x0003d0240a987981 */ /* 0x000164000c1e1520 */
.L_x_1029:
[----:B------:R-:W-:Y:S05]  /*25620*/  BSYNC B1 ;  /* 0x0000000000017941 */ /* 0x000fea0003800000 */
.L_x_1028:
        /* <DEDUP_REMOVED lines=9> */
.L_x_1031:
[----:B------:R-:W-:Y:S05]  /*256c0*/  BSYNC B1 ;  /* 0x0000000000017941 */ /* 0x000fea0003800000 */
.L_x_1030:
        /* <DEDUP_REMOVED lines=9> */
.L_x_1033:
[----:B------:R-:W-:Y:S05]  /*25760*/  BSYNC B1 ;  /* 0x0000000000017941 */ /* 0x000fea0003800000 */
.L_x_1032:
[----:B-----5:R-:W-:Y:S01]  /*25770*/  IMAD.U32 R3, R152, 0x10000, RZ ;  /* 0x0001000098037824 */ /* 0x020fe200078e00ff */
[----:B------:R-:W-:Y:S01]  /*25780*/  ISETP.GT.AND P4, PT, R0, 0x88, P4 ;  /* 0x000000880000780c */ /* 0x000fe20002784270 */
[----:B------:R-:W-:Y:S02]  /*25790*/  BSSY B1, `(.L_x_1034) ;  /* 0x0000007000017945 */ /* 0x000fe40003800000 */
[----:B------:R-:W-:-:S04]  /*257a0*/  FMUL R3, R3, R16 ;  /* 0x0000001003037220 */ /* 0x000fc80000400000 */
[----:B------:R-:W-:-:S05]  /*257b0*/  FFMA R3, R142, R2, R3 ;  /* 0x000000028e037223 */ /* 0x000fca0000000003 */
[----:B------:R-:W-:-:S05]  /*257c0*/  F2FP.BF16.F32.PACK_AB R3, RZ, R3 ;  /* 0x00000003ff03723e */ /* 0x000fca00000010ff */
[----:B------:R0:W-:Y:S01]  /*257d0*/  @P5 STG.E.U16 desc[UR36][R22.64+0x3d0], R3 ;  /* 0x0003d00316005986 */ /* 0x0001e2000c101524 */
[----:B------:R-:W-:Y:S05]  /*257e0*/  @!P4 BRA `(.L_x_1035) ;  /* 0x000000000004c947 */ /* 0x000fea0003800000 */
[----:B------:R0:W5:Y:S02]  /*257f0*/  LDG.E.LTC128B.U16 R152, desc[UR36][R8.64+0x3d2] ;  /* 0x0003d22408987981 */ /* 0x000164000c1e1520 */
.L_x_1035:
[----:B------:R-:W-:Y:S05]  /*25800*/  BSYNC B1 ;  /* 0x0000000000017941 */ /* 0x000fea0003800000 */
.L_x_1034:
[----:B0----5:R-:W-:Y:S01]  /*25810*/  IMAD.U32 R3, R152, 0x10000, RZ ;  /* 0x0001000098037824 */ /* 0x021fe200078e00ff */
        /* <DEDUP_REMOVED lines=8> */
.L_x_1037:
[----:B------:R-:W-:Y:S05]  /*258a0*/  BSYNC B1 ;  /* 0x0000000000017941 */ /* 0x000fea0003800000 */
.L_x_1036:
        /* <DEDUP_REMOVED lines=9> */
.L_x_1039:
[----:B------:R-:W-:Y:S05]  /*25940*/  BSYNC B1 ;  /* 0x0000000000017941 */ /* 0x000fea0003800000 */
.L_x_1038:
        /* <DEDUP_REMOVED lines=9> */
.L_x_1041:
[----:B------:R-:W-:Y:S05]  /*259e0*/  BSYNC B1 ;  /* 0x0000000000017941 */ /* 0x000fea0003800000 */
.L_x_1040:
        /* <DEDUP_REMOVED lines=9> */
.L_x_1043:
[----:B------:R-:W-:Y:S05]  /*25a80*/  BSYNC B1 ;  /* 0x0000000000017941 */ /* 0x000fea0003800000 */
.L_x_1042:
        /* <DEDUP_REMOVED lines=9> */
.L_x_1045:
[----:B------:R-:W-:Y:S05]  /*25b20*/  BSYNC B1 ;  /* 0x0000000000017941 */ /* 0x000fea0003800000 */
.L_x_1044:
        /* <DEDUP_REMOVED lines=9> */
.L_x_1047:
[----:B------:R-:W-:Y:S05]  /*25bc0*/  BSYNC B1 ;  /* 0x0000000000017941 */ /* 0x000fea0003800000 */
.L_x_1046:
        /* <DEDUP_REMOVED lines=9> */
.L_x_1049:
[----:B------:R-:W-:Y:S05]  /*25c60*/  BSYNC B1 ;  /* 0x0000000000017941 */ /* 0x000fea0003800000 */
.L_x_1048:
        /* <DEDUP_REMOVED lines=9> */
.L_x_1051:
[----:B------:R-:W-:Y:S05]  /*25d00*/  BSYNC B1 ;  /* 0x0000000000017941 */ /* 0x000fea0003800000 */
.L_x_1050:
[----:B------:R-:W-:Y:S05]  /*25d10*/  @!P0 BRA `(.L_x_1052) ;  /* 0x000000b000f08947 */ /* 0x000fea0003800000 */
[----:B0----5:R-:W-:-:S04]  /*25d20*/  IMAD.U32 R3, R152, 0x10000, RZ ;  /* 0x0001000098037824 */ /* 0x021fc800078e00ff */
[----:B------:R-:W-:-:S04]  /*25d30*/  FMUL R0, R3, R16 ;  /* 0x0000001003007220 */ /* 0x000fc80000400000 */
[----:B------:R-:W-:-:S05]  /*25d40*/  FFMA R0, R151, R2, R0 ;  /* 0x0000000297007223 */ /* 0x000fca0000000000 */
[----:B------:R-:W-:-:S05]  /*25d50*/  F2FP.BF16.F32.PACK_AB R0, RZ, R0 ;  /* 0x00000000ff00723e */ /* 0x000fca00000010ff */
[----:B------:R0:W-:Y:S01]  /*25d60*/  STG.E.U16 desc[UR36][R22.64+0x3f2], R0 ;  /* 0x0003f20016007986 */ /* 0x0001e2000c101524 */
[----:B------:R-:W-:Y:S05]  /*25d70*/  BRA `(.L_x_1052) ;  /* 0x000000b000d87947 */ /* 0x000fea0003800000 */
.L_x_33:
[----:B------:R-:W2:Y:S01]  /*25d80*/  LDL.LU R155, [R1+0x404] ;  /* 0x00040400019b7983 */ /* 0x000ea20000300800 */
[----:B------:R-:W-:-:S03]  /*25d90*/  ULDC.64 UR4, c[0x0][0x5c0] ;  /* 0x0001700000047ab9 */ /* 0x000fc60000000a00 */
[----:B------:R-:W3:Y:S04]  /*25da0*/  LDL.LU R154, [R1+0x408] ;  /* 0x00040800019a7983 */ /* 0x000ee80000300800 */
[----:B------:R-:W4:Y:S04]  /*25db0*/  LDL.LU R153, [R1+0x48c] ;  /* 0x00048c0001997983 */ /* 0x000f280000300800 */
[----:B------:R-:W5:Y:S04]  /*25dc0*/  LDL.LU R152, [R1+0x490] ;  /* 0x0004900001987983 */ /* 0x000f680000300800 */
[----:B------:R-:W5:Y:S04]  /*25dd0*/  LDL.LU R9, [R1+0x494] ;  /* 0x0004940001097983 */ /* 0x000f680000300800 */
[----:B------:R-:W4:Y:S04]  /*25de0*/  LDL.LU R10, [R1+0x498] ;  /* 0x00049800010a7983 */ /* 0x000f280000300800 */
[----:B------:R-:W5:Y:S04]  /*25df0*/  LDL.LU R11, [R1+0x49c] ;  /* 0x00049c00010b7983 */ /* 0x000f680000300800 */
        /* <DEDUP_REMOVED lines=82> */
[----:B------:R-:W5:Y:S01]  /*26320*/  LDL.LU R13, [R1+0x5fc] ;  /* 0x0005fc00010d7983 */ /* 0x000f620000300800 */
[----:B------:R-:W-:-:S03]  /*26330*/  LEA R4, P0, R6, UR4, 0x1 ;  /* 0x0000000406047c11 */ /* 0x000fc6000f8008ff */
[----:B------:R-:W2:Y:S01]  /*26340*/  LDL.LU R7, [R1+0x400] ;  /* 0x0004000001077983 */ /* 0x000ea20000300800 */
[----:B------:R-:W-:Y:S02]  /*26350*/  LEA.HI.X R5, R6, UR5, R14, 0x1, P0 ;  /* 0x0000000506057c11 */ /* 0x000fe400080f0c0e */
[----:B------:R-:W-:Y:S01]  /*26360*/  ISETP.GT.AND P2, PT, R3, 0x1, PT ;  /* 0x000000010300780c */ /* 0x000fe20003f44270 */
[----:B------:R-:W5:Y:S03]  /*26370*/  LDL.LU R14, [R1+0x4b4] ;  /* 0x0004b400010e7983 */ /* 0x000f660000300800 */
[----:B------:R-:W-:Y:S01]  /*26380*/  ISETP.GT.AND P0, PT, R0, RZ, P2 ;  /* 0x000000ff0000720c */ /* 0x000fe20001704270 */
[----:B--2---:R-:W-:-:S05]  /*26390*/  FMUL R6, R7, R2 ;  /* 0x0000000207067220 */ /* 0x004fca0000400000 */
[----:B------:R-:W-:-:S05]  /*263a0*/  F2FP.BF16.F32.PACK_AB R6, RZ, R6 ;  /* 0x00000006ff06723e */ /* 0x000fca00000010ff */
[----:B------:R0:W-:Y:S01]  /*263b0*/  @P1 STG.E.U16 desc[UR36][R4.64], R6 ;  /* 0x0000000604001986 */ /* 0x0001e2000c101524 */
[-C--:B---3--:R-:W-:Y:S01]  /*263c0*/  FMUL R7, R154, R2.reuse ;  /* 0x000000029a077220 */ /* 0x088fe20000400000 */
[----:B------:R-:W-:Y:S01]  /*263d0*/  IMAD.SHL.U32 R154, R20, 0x10, RZ ;  /* 0x00000010149a7824 */ /* 0x000fe200078e00ff */
[----:B------:R-:W-:Y:S01]  /*263e0*/  ISETP.GT.AND P1, PT, R0, 0x8, P5 ;  /* 0x000000080000780c */ /* 0x000fe20002f24270 */
[----:B0-----:R-:W-:-:S05]  /*263f0*/  FMUL R6, R155, R2 ;  /* 0x000000029b067220 */ /* 0x001fca0000400000 */
[----:B------:R-:W-:Y:S02]  /*26400*/  F2FP.BF16.F32.PACK_AB R6, RZ, R6 ;  /* 0x00000006ff06723e */ /* 0x000fe400000010ff */
[----:B------:R-:W-:Y:S02]  /*26410*/  F2FP.BF16.F32.PACK_AB R7, RZ, R7 ;  /* 0x00000007ff07723e */ /* 0x000fe400000010ff */
[----:B------:R-:W-:Y:S01]  /*26420*/  SHF.L.U64.HI R155, R20, 0x4, R21 ;  /* 0x00000004149b7819 */ /* 0x000fe20000010215 */
[----:B------:R0:W-:Y:S01]  /*26430*/  @P0 STG.E.U16 desc[UR36][R4.64+0x2], R6 ;  /* 0x0000020604000986 */ /* 0x0001e2000c101524 */
[----:B------:R-:W-:Y:S02]  /*26440*/  PRMT R8, R7, 0x7610, R8 ;  /* 0x0000761007087816 */ /* 0x000fe40000000008 */
[----:B0-----:R-:W-:-:S05]  /*26450*/  IADD3 R6, P0, R154, R4, RZ ;  /* 0x000000049a067210 */ /* 0x001fca0007f1e0ff */
[----:B------:R-:W-:-:S05]  /*26460*/  IMAD.X R7, R155, 0x1, R5, P0 ;  /* 0x000000019b077824 */ /* 0x000fca00000e0605 */
[----:B------:R0:W-:Y:S04]  /*26470*/  @P1 STG.E.U16 desc[UR36][R6.64], R8 ;  /* 0x0000000806001986 */ /* 0x0001e8000c101524 */
[----:B0-----:R-:W2:Y:S01]  /*26480*/  LDL.LU R8, [R1+0x40c] ;  /* 0x00040c0001087983 */ /* 0x001ea20000300800 */
[----:B------:R-:W-:Y:S01]  /*26490*/  ISETP.GT.AND P0, PT, R0, 0x8, P2 ;  /* 0x000000080000780c */ /* 0x000fe20001704270 */
[----:B--2---:R-:W-:-:S05]  /*264a0*/  FMUL R8, R8, R2 ;  /* 0x0000000208087220 */ /* 0x004fca0000400000 */
[----:B------:R-:W-:-:S07]  /*264b0*/  F2FP.BF16.F32.PACK_AB R8, RZ, R8 ;  /* 0x00000008ff08723e */ /* 0x000fce00000010ff */
[----:B------:R0:W-:Y:S04]  /*264c0*/  @P0 STG.E.U16 desc[UR36][R6.64+0x2], R8 ;  /* 0x0000020806000986 */ /* 0x0001e8000c101524 */
[----:B0-----:R-:W2:Y:S01]  /*264d0*/  LDL.LU R8, [R1+0x410] ;  /* 0x0004100001087983 */ /* 0x001ea20000300800 */
[----:B------:R-:W-:-:S04]  /*264e0*/  ISETP.GT.AND P2, PT, R3, 0x8, PT ;  /* 0x000000080300780c */ /* 0x000fc80003f44270 */
[----:B------:R-:W-:Y:S01]  /*264f0*/  ISETP.GT.AND P0, PT, R0, RZ, P2 ;  /* 0x000000ff0000720c */ /* 0x000fe20001704270 */
        /* <DEDUP_REMOVED lines=10> */
[----:B------:R-:W-:Y:S01]  /*265a0*/  ISETP.GT.AND P0, PT, R0, 0x8, P2 ;  /* 0x000000080000780c */ /* 0x000fe20001704270 */
        /* <DEDUP_REMOVED lines=153> */
[----:B------:R-:W-:Y:S02]  /*26f40*/  ISETP.GT.AND P0, PT, R0, 0x8, P2 ;  /* 0x000000080000780c */ /* 0x000fe40001704270 */
[----:B------:R-:W-:Y:S01]  /*26f50*/  ISETP.GT.AND P2, PT, R3, 0x48, PT ;  /* 0x000000480300780c */ /* 0x000fe20003f44270 */
[----:B----4-:R-:W-:-:S05]  /*26f60*/  FMUL R10, R10, R2 ;  /* 0x000000020a0a7220 */ /* 0x010fca0000400000 */
[----:B------:R-:W-:Y:S01]  /*26f70*/  F2FP.BF16.F32.PACK_AB R10, RZ, R10 ;  /* 0x0000000aff0a723e */ /* 0x000fe200000010ff */
[----:B-----5:R-:W-:-:S05]  /*26f80*/  FMUL R12, R12, R2 ;  /* 0x000000020c0c7220 */ /* 0x020fca0000400000 */
[----:B------:R-:W-:Y:S01]  /*26f90*/  F2FP.BF16.F32.PACK_AB R12, RZ, R12 ;  /* 0x0000000cff0c723e */ /* 0x000fe200000010ff */
[----:B--2---:R-:W-:-:S05]  /*26fa0*/  FMUL R8, R8, R2 ;  /* 0x0000000208087220 */ /* 0x004fca0000400000 */
[----:B------:R-:W-:-:S05]  /*26fb0*/  F2FP.BF16.F32.PACK_AB R8, RZ, R8 ;  /* 0x00000008ff08723e */ /* 0x000fca00000010ff */
[----:B------:R0:W-:Y:S01]  /*26fc0*/  @P0 STG.E.U16 desc[UR36][R6.64+0x80], R8 ;  /* 0x0000800806000986 */ /* 0x0001e2000c101524 */
[----:B------:R-:W-:Y:S01]  /*26fd0*/  ISETP.GT.AND P0, PT, R0, 0x8, P1 ;  /* 0x000000080000780c */ /* 0x000fe20000f04270 */
[----:B0-----:R-:W-:-:S05]  /*26fe0*/  FMUL R8, R153, R2 ;  /* 0x0000000299087220 */ /* 0x001fca0000400000 */
[----:B------:R-:W-:-:S07]  /*26ff0*/  F2FP.BF16.F32.PACK_AB R8, RZ, R8 ;  /* 0x00000008ff08723e */ /* 0x000fce00000010ff */
[----:B------:R0:W-:Y:S01]  /*27000*/  @P0 STG.E.U16 desc[UR36][R6.64+0x82], R8 ;  /* 0x0000820806000986 */ /* 0x0001e2000c101524 */
[----:B------:R-:W-:Y:S02]  /*27010*/  ISETP.GT.AND P0, PT, R0, RZ, P2 ;  /* 0x000000ff0000720c */ /* 0x000fe40001704270 */
[----:B------:R-:W-:Y:S01]  /*27020*/  ISETP.GT.AND P1, PT, R3, 0x49, PT ;  /* 0x000000490300780c */ /* 0x000fe20003f24270 */
[----:B0-----:R-:W-:-:S05]  /*27030*/  FMUL R8, R152, R2 ;  /* 0x0000000298087220 */ /* 0x001fca0000400000 */
[----:B------:R-:W-:-:S05]  /*27040*/  F2FP.BF16.F32.PACK_AB R8, RZ, R8 ;  /* 0x00000008ff08723e */ /* 0x000fca00000010ff */
[----:B------:R0:W-:Y:S01]  /*27050*/  @P0 STG.E.U16 desc[UR36][R4.64+0x90], R8 ;  /* 0x0000900804000986 */ /* 0x0001e2000c101524 */
[----:B------:R-:W-:Y:S01]  /*27060*/  ISETP.GT.AND P0, PT, R0, RZ, P1 ;  /* 0x000000ff0000720c */ /* 0x000fe20000f04270 */
[----:B------:R-:W-:Y:S02]  /*27070*/  IMAD.SHL.U32 R152, R20, 0x100, RZ ;  /* 0x0000010014987824 */ /* 0x000fe400078e00ff */
[----:B0-----:R-:W-:-:S05]  /*27080*/  FMUL R8, R9, R2 ;  /* 0x0000000209087220 */ /* 0x001fca0000400000 */
[----:B------:R-:W-:Y:S02]  /*27090*/  F2FP.BF16.F32.PACK_AB R8, RZ, R8 ;  /* 0x00000008ff08723e */ /* 0x000fe400000010ff */
[----:B------:R-:W-:Y:S02]  /*270a0*/  SHF.L.U64.HI R153, R20, 0x8, R21 ;  /* 0x0000000814997819 */ /* 0x000fe40000010215 */
[----:B------:R-:W2:Y:S04]  /*270b0*/  LDL.LU R20, [R1+0x4ac] ;  /* 0x0004ac0001147983 */ /* 0x000ea80000300800 */
[----:B------:R0:W-:Y:S04]  /*270c0*/  @P0 STG.E.U16 desc[UR36][R4.64+0x92], R8 ;  /* 0x0000920804000986 */ /* 0x0001e8000c101524 */
[----:B------:R-:W3:Y:S01]  /*270d0*/  LDL.LU R21, [R1+0x4b0] ;  /* 0x0004b00001157983 */ /* 0x000ee20000300800 */
[----:B0-----:R-:W-:-:S05]  /*270e0*/  IADD3 R8, P0, R152, R4, RZ ;  /* 0x0000000498087210 */ /* 0x001fca0007f1e0ff */
[----:B------:R-:W-:Y:S01]  /*270f0*/  IMAD.X R9, R153, 0x1, R5, P0 ;  /* 0x0000000199097824 */ /* 0x000fe200000e0605 */
[----:B------:R-:W-:-:S13]  /*27100*/  ISETP.GT.AND P0, PT, R0, 0x8, P2 ;  /* 0x000000080000780c */ /* 0x000fda0001704270 */
[----:B------:R0:W-:Y:S01]  /*27110*/  @P0 STG.E.U16 desc[UR36][R6.64+0x90], R10 ;  /* 0x0000900a06000986 */ /* 0x0001e2000c101524 */
[----:B------:R-:W-:Y:S01]  /*27120*/  ISETP.GT.AND P0, PT, R0, 0x8, P1 ;  /* 0x000000080000780c */ /* 0x000fe20000f04270 */
[----:B0-----:R-:W-:-:S05]  /*27130*/  FMUL R10, R11, R2 ;  /* 0x000000020b0a7220 */ /* 0x001fca0000400000 */
[----:B------:R-:W-:Y:S02]  /*27140*/  F2FP.BF16.F32.PACK_AB R10, RZ, R10 ;  /* 0x0000000aff0a723e */ /* 0x000fe400000010ff */
[----:B------:R-:W-:-:S05]  /*27150*/  ISETP.GT.AND P2, PT, R3, 0x50, PT ;  /* 0x000000500300780c */ /* 0x000fca0003f44270 */
[----:B------:R0:W-:Y:S02]  /*27160*/  @P0 STG.E.U16 desc[UR36][R6.64+0x92], R10 ;  /* 0x0000920a06000986 */ /* 0x0001e4000c101524 */
[----:B0-----:R-:W-:-:S05]  /*27170*/  IADD3 R10, P0, R154, R8, RZ ;  /* 0x000000089a0a7210 */ /* 0x001fca0007f1e0ff */
[----:B------:R-:W-:Y:S01]  /*27180*/  IMAD.X R11, R155, 0x1, R9, P0 ;  /* 0x000000019b0b7824 */ /* 0x000fe200000e0609 */
[----:B------:R-:W-:-:S13]  /*27190*/  ISETP.GT.AND P0, PT, R0, RZ, P2 ;  /* 0x000000ff0000720c */ /* 0x000fda0001704270 */
[----:B------:R0:W-:Y:S04]  /*271a0*/  @P0 STG.E.U16 desc[UR36][R4.64+0xa0], R12 ;  /* 0x0000a00c04000986 */ /* 0x0001e8000c101524 */
[----:B0-----:R-:W4:Y:S01]  /*271b0*/  LDL.LU R12, [R1+0x4a4] ;  /* 0x0004a400010c7983 */ /* 0x001f220000300800 */
[----:B------:R-:W-:-:S04]  /*271c0*/  ISETP.GT.AND P1, PT, R3, 0x51, PT ;  /* 0x000000510300780c */ /* 0x000fc80003f24270 */
[----:B------:R-:W-:Y:S01]  /*271d0*/  ISETP.GT.AND P0, PT, R0, RZ, P1 ;  /* 0x000000ff0000720c */ /* 0x000fe20000f04270 */
[----:B----4-:R-:W-:-:S05]  /*271e0*/  FMUL R12, R12, R2 ;  /* 0x000000020c0c7220 */ /* 0x010fca0000400000 */
[----:B------:R-:W-:-:S07]  /*271f0*/  F2FP.BF16.F32.PACK_AB R12, RZ, R12 ;  /* 0x0000000cff0c723e */ /* 0x000fce00000010ff */
[----:B------:R0:W-:Y:S04]  /*27200*/  @P0 STG.E.U16 desc[UR36][R4.64+0xa2], R12 ;  /* 0x0000a20c04000986 */ /* 0x0001e8000c101524 */
[----:B0-----:R-:W4:Y:S01]  /*27210*/  LDL.LU R12, [R1+0x4a8] ;  /* 0x0004a800010c7983 */ /* 0x001f220000300800 */
[----:B------:R-:W-:Y:S02]  /*27220*/  ISETP.GT.AND P0, PT, R0, 0x8, P2 ;  /* 0x000000080000780c */ /* 0x000fe40001704270 */
[----:B------:R-:W-:Y:S01]  /*27230*/  ISETP.GT.AND P2, PT, R3, 0x58, PT ;  /* 0x000000580300780c */ /* 0x000fe20003f44270 */
[----:B----4-:R-:W-:-:S05]  /*27240*/  FMUL R12, R12, R2 ;  /* 0x000000020c0c7220 */ /* 0x010fca0000400000 */
[----:B------:R-:W-:-:S05]  /*27250*/  F2FP.BF16.F32.PACK_AB R12, RZ, R12 ;  /* 0x0000000cff0c723e */ /* 0x000fca00000010ff */
[----:B------:R2:W-:Y:S01]  /*27260*/  @P0 STG.E.U16 desc[UR36][R6.64+0xa0], R12 ;  /* 0x0000a00c06000986 */ /* 0x0005e2000c101524 */
[----:B------:R-:W-:Y:S01]  /*27270*/  ISETP.GT.AND P0, PT, R0, 0x8, P1 ;  /* 0x000000080000780c */ /* 0x000fe20000f04270 */
[----:B--2---:R-:W-:Y:S01]  /*27280*/  FMUL R12, R20, R2 ;  /* 0x00000002140c7220 */ /* 0x004fe20000400000 */
[----:B------:R-:W-:Y:S01]  /*27290*/  ISETP.GT.AND P1, PT, R3, 0x59, PT ;  /* 0x000000590300780c */ /* 0x000fe20003f24270 */
[----:B------:R-:W2:Y:S03]  /*272a0*/  LDL.LU R20, [R1+0x2ac] ;  /* 0x0002ac0001147983 */ /* 0x000ea60000300800 */
[----:B------:R-:W-:-:S07]  /*272b0*/  F2FP.BF16.F32.PACK_AB R12, RZ, R12 ;  /* 0x0000000cff0c723e */ /* 0x000fce00000010ff */
[----:B------:R3:W-:Y:S01]  /*272c0*/  @P0 STG.E.U16 desc[UR36][R6.64+0xa2], R12 ;  /* 0x0000a20c06000986 */ /* 0x0007e2000c101524 */
[----:B------:R-:W-:Y:S01]  /*272d0*/  ISETP.GT.AND P0, PT, R0, RZ, P2 ;  /* 0x000000ff0000720c */ /* 0x000fe20001704270 */
[----:B---3--:R-:W-:Y:S01]  /*272e0*/  FMUL R12, R21, R2 ;  /* 0x00000002150c7220 */ /* 0x008fe20000400000 */
[----:B------:R-:W-:Y:S01]  /*272f0*/  ISETP.GT.AND P4, PT, R3, 0xe9, PT ;  /* 0x000000e90300780c */ /* 0x000fe20003f84270 */
[----:B------:R-:W3:Y:S03]  /*27300*/  LDL.LU R21, [R1+0x2b0] ;  /* 0x0002b00001157983 */ /* 0x000ee60000300800 */
[----:B------:R-:W-:-:S07]  /*27310*/  F2FP.BF16.F32.PACK_AB R12, RZ, R12 ;  /* 0x0000000cff0c723e */ /* 0x000fce00000010ff */
[----:B------:R0:W-:Y:S01]  /*27320*/  @P0 STG.E.U16 desc[UR36][R4.64+0xb0], R12 ;  /* 0x0000b00c04000986 */ /* 0x0001e2000c101524 */
[----:B------:R-:W-:Y:S01]  /*27330*/  ISETP.GT.AND P0, PT, R0, RZ, P1 ;  /* 0x000000ff0000720c */ /* 0x000fe20000f04270 */
[----:B0-----:R-:W-:Y:S01]  /*27340*/  FMUL R12, R14, R2 ;  /* 0x000000020e0c7220 */ /* 0x001fe20000400000 */
[----:B------:R-:W-:Y:S01]  /*27350*/  ISETP.GT.AND P3, PT, R3, 0xf1, PT ;  /* 0x000000f10300780c */ /* 0x000fe20003f64270 */
[----:B------:R-:W4:Y:S03]  /*27360*/  LDL.LU R14, [R1+0x2b4] ;  /* 0x0002b400010e7983 */ /* 0x000f260000300800 */
[----:B------:R-:W-:-:S07]  /*27370*/  F2FP.BF16.F32.PACK_AB R12, RZ, R12 ;  /* 0x0000000cff0c723e */ /* 0x000fce00000010ff */
[----:B------:R0:W-:Y:S01]  /*27380*/  @P0 STG.E.U16 desc[UR36][R4.64+0xb2], R12 ;  /* 0x0000b20c04000986 */ /* 0x0001e2000c101524 */
[----:B------:R-:W-:Y:S01]  /*27390*/  ISETP.GT.AND P0, PT, R0, 0x8, P2 ;  /* 0x000000080000780c */ /* 0x000fe20001704270 */
[----:B0-----:R-:W-:Y:S01]  /*273a0*/  FMUL R12, R235, R2 ;  /* 0x00000002eb0c7220 */ /* 0x001fe20000400000 */
[----:B------:R-:W-:Y:S01]  /*273b0*/  ISETP.GT.AND P2, PT, R3, 0x60, PT ;  /* 0x000000600300780c */ /* 0x000fe20003f44270 */
[----:B------:R-:W5:Y:S03]  /*273c0*/  LDL.LU R235, [R1+0x2b8] ;  /* 0x0002b80001eb7983 */ /* 0x000f660000300800 */
        /* <DEDUP_REMOVED lines=8> */
[----:B------:R-:W-:Y:S01]  /*27450*/  ISETP.GT.AND P0, PT, R0, RZ, P2 ;  /* 0x000000ff0000720c */ /* 0x000fe20001704270 */
[----:B0-----:R-:W-:Y:S02]  /*27460*/  FMUL R12, R233, R2 ;  /* 0x00000002e90c7220 */ /* 0x001fe40000400000 */
        /* <DEDUP_REMOVED lines=366> */
[----:B------:R-:W-:Y:S02]  /*28b50*/  ISETP.GT.AND P0, PT, R0, 0x8, P1 ;  /* 0x000000080000780c */ /* 0x000fe40000f04270 */
[----:B------:R-:W-:Y:S01]  /*28b60*/  ISETP.GT.AND P1, PT, R3, 0xe8, PT ;  /* 0x000000e80300780c */ /* 0x000fe20003f24270 */
[----:B0-----:R-:W-:Y:S02]  /*28b70*/  FMUL R12, R164, R2 ;  /* 0x00000002a40c7220 */ /* 0x001fe40000400000 */
[----:B------:R-:W5:Y:S03]  /*28b80*/  LDL.LU R164, [R1+0x3cc] ;  /* 0x0003cc0001a47983 */ /* 0x000f660000300800 */
[----:B------:R-:W-:-:S05]  /*28b90*/  F2FP.BF16.F32.PACK_AB R12, RZ, R12 ;  /* 0x0000000cff0c723e */ /* 0x000fca00000010ff */
        /* <DEDUP_REMOVED lines=12> */
[----:B0-----:R-:W-:-:S05]  /*28c60*/  FMUL R12, R161, R2 ;  /* 0x00000002a10c7220 */ /* 0x001fca0000400000 */
[----:B------:R-:W-:-:S07]  /*28c70*/  F2FP.BF16.F32.PACK_AB R12, RZ, R12 ;  /* 0x0000000cff0c723e */ /* 0x000fce00000010ff */
[----:B------:R0:W-:Y:S01]  /*28c80*/  @P0 STG.E.U16 desc[UR36][R6.64+0x1d0], R12 ;  /* 0x0001d00c06000986 */ /* 0x0001e2000c101524 */
[----:B------:R-:W-:Y:S01]  /*28c90*/  ISETP.GT.AND P0, PT, R0, 0x8, P4 ;  /* 0x000000080000780c */ /* 0x000fe20002704270 */
[----:B0-----:R-:W-:-:S05]  /*28ca0*/  FMUL R12, R160, R2 ;  /* 0x00000002a00c7220 */ /* 0x001fca0000400000 */
[----:B------:R-:W-:-:S07]  /*28cb0*/  F2FP.BF16.F32.PACK_AB R12, RZ, R12 ;  /* 0x0000000cff0c723e */ /* 0x000fce00000010ff */
[----:B------:R0:W-:Y:S01]  /*28cc0*/  @P0 STG.E.U16 desc[UR36][R6.64+0x1d2], R12 ;  /* 0x0001d20c06000986 */ /* 0x0001e2000c101524 */
[----:B------:R-:W-:Y:S01]  /*28cd0*/  ISETP.GT.AND P0, PT, R0, RZ, P2 ;  /* 0x000000ff0000720c */ /* 0x000fe20001704270 */
[----:B0-----:R-:W-:-:S05]  /*28ce0*/  FMUL R12, R159, R2 ;  /* 0x000000029f0c7220 */ /* 0x001fca0000400000 */
[----:B------:R-:W-:-:S07]  /*28cf0*/  F2FP.BF16.F32.PACK_AB R12, RZ, R12 ;  /* 0x0000000cff0c723e */ /* 0x000fce00000010ff */
[----:B------:R0:W-:Y:S01]  /*28d00*/  @P0 STG.E.U16 desc[UR36][R4.64+0x1e0], R12 ;  /* 0x0001e00c04000986 */ /* 0x0001e2000c101524 */
[----:B------:R-:W-:Y:S01]  /*28d10*/  ISETP.GT.AND P0, PT, R0, RZ, P3 ;  /* 0x000000ff0000720c */ /* 0x000fe20001f04270 */
[----:B0-----:R-:W-:-:S05]  /*28d20*/  FMUL R12, R158, R2 ;  /* 0x000000029e0c7220 */ /* 0x001fca0000400000 */
        /* <DEDUP_REMOVED lines=10> */
[----:B------:R-:W-:-:S04]  /*28dd0*/  ISETP.GT.AND P0, PT, R3, 0xf8, PT ;  /* 0x000000f80300780c */ /* 0x000fc80003f04270 */
[----:B------:R-:W-:Y:S01]  /*28de0*/  ISETP.GT.AND P1, PT, R0, RZ, P0 ;  /* 0x000000ff0000720c */ /* 0x000fe20000724270 */
        /* <DEDUP_REMOVED lines=13> */
[----:B0-----:R-:W-:Y:S02]  /*28ec0*/  FMUL R12, R13, R2 ;  /* 0x000000020d0c7220 */ /* 0x001fe40000400000 */
[----:B------:R-:W5:Y:S04]  /*28ed0*/  LDL.LU R13, [R1+0x3d8] ;  /* 0x0003d800010d7983 */ /* 0x000f680000300800 */
[----:B------:R-:W5:Y:S01]  /*28ee0*/  LDL.LU R161, [R1+0x3dc] ;  /* 0x0003dc0001a17983 */ /* 0x000f620000300800 */
[----:B------:R-:W-:-:S03]  /*28ef0*/  F2FP.BF16.F32.PACK_AB R12, RZ, R12 ;  /* 0x0000000cff0c723e */ /* 0x000fc600000010ff */
        /* <DEDUP_REMOVED lines=255> */
[----:B------:R0:W-:Y:S01]  /*29ef0*/  @P5 STG.E.U16 desc[UR36][R10.64+0xa0], R12 ;  /* 0x0000a00c0a005986 */ /* 0x0001e2000c101524 */
[----:B------:R-:W-:Y:S02]  /*29f00*/  ISETP.GT.AND P5, PT, R0, 0x88, P6 ;  /* 0x000000880000780c */ /* 0x000fe400037a4270 */
[----:B------:R-:W-:Y:S01]  /*29f10*/  ISETP.GT.AND P6, PT, R3, 0x58, PT ;  /* 0x000000580300780c */ /* 0x000fe20003fc4270 */
[----:B0-----:R-:W-:-:S05]  /*29f20*/  FMUL R12, R20, R2 ;  /* 0x00000002140c7220 */ /* 0x001fca0000400000 */
[----:B------:R-:W-:-:S05]  /*29f30*/  F2FP.BF16.F32.PACK_AB R12, RZ, R12 ;  /* 0x0000000cff0c723e */ /* 0x000fca00000010ff */
[----:B------:R3:W-:Y:S01]  /*29f40*/  @P5 STG.E.U16 desc[UR36][R10.64+0xa2], R12 ;  /* 0x0000a20c0a005986 */ /* 0x0007e2000c101524 */
[----:B------:R-:W-:Y:S02]  /*29f50*/  ISETP.GT.AND P5, PT, R0, 0x80, P6 ;  /* 0x000000800000780c */ /* 0x000fe400037a4270 */
[----:B------:R-:W-:Y:S01]  /*29f60*/  ISETP.GT.AND P6, PT, R3, 0x59, PT ;  /* 0x000000590300780c */ /* 0x000fe20003fc4270 */
[----:B---3--:R-:W-:-:S05]  /*29f70*/  FMUL R12, R21, R2 ;  /* 0x00000002150c7220 */ /* 0x008fca0000400000 */
[----:B------:R-:W-:-:S05]  /*29f80*/  F2FP.BF16.F32.PACK_AB R12, RZ, R12 ;  /* 0x0000000cff0c723e */ /* 0x000fca00000010ff */
[----:B------:R4:W-:Y:S01]  /*29f90*/  @P5 STG.E.U16 desc[UR36][R8.64+0xb0], R12 ;  /* 0x0000b00c08005986 */ /* 0x0009e2000c101524 */
[----:B------:R-:W-:Y:S01]  /*29fa0*/  ISETP.GT.AND P5, PT, R0, 0x80, P6 ;  /* 0x000000800000780c */ /* 0x000fe200037a4270 */
[----:B----4-:R-:W-:-:S05]  /*29fb0*/  FMUL R12, R14, R2 ;  /* 0x000000020e0c7220 */ /* 0x010fca0000400000 */
[----:B------:R-:W-:-:S07]  /*29fc0*/  F2FP.BF16.F32.PACK_AB R12, RZ, R12 ;  /* 0x0000000cff0c723e */ /* 0x000fce00000010ff */
[----:B------:R5:W-:Y:S01]  /*29fd0*/  @P5 STG.E.U16 desc[UR36][R8.64+0xb2], R12 ;  /* 0x0000b20c08005986 */ /* 0x000be2000c101524 */
[----:B------:R-:W-:-:S04]  /*29fe0*/  ISETP.GT.AND P5, PT, R3, 0x58, PT ;  /* 0x000000580300780c */ /* 0x000fc80003fa4270 */
[----:B------:R-:W-:Y:S01]  /*29ff0*/  ISETP.GT.AND P5, PT, R0, 0x88, P5 ;  /* 0x000000880000780c */ /* 0x000fe20002fa4270 */
[----:B-----5:R-:W-:Y:S02]  /*2a000*/  FMUL R12, R235, R2 ;  /* 0x00000002eb0c7220 */ /* 0x020fe40000400000 */
[----:B------:R-:W2:Y:S03]  /*2a010*/  LDL.LU R235, [R1+0xc8] ;  /* 0x0000c80001eb7983 */ /* 0x000ea60000300800 */
[----:B------:R-:W-:-:S07]  /*2a020*/  F2FP.BF16.F32.PACK_AB R12, RZ, R12 ;  /* 0x0000000cff0c723e */ /* 0x000fce00000010ff */
[----:B------:R0:W-:Y:S01]  /*2a030*/  @P5 STG.E.U16 desc[UR36][R10.64+0xb0], R12 ;  /* 0x0000b00c0a005986 */ /* 0x0001e2000c101524 */
[----:B------:R-:W-:Y:S02]  /*2a040*/  ISETP.GT.AND P5, PT, R0, 0x88, P6 ;  /* 0x000000880000780c */ /* 0x000fe400037a4270 */
[----:B------:R-:W-:Y:S01]  /*2a050*/  ISETP.GT.AND P6, PT, R3, 0x60, PT ;  /* 0x000000600300780c */ /* 0x000fe20003fc4270 */
[----:B0-----:R-:W-:Y:S02]  /*2a060*/  FMUL R12, R234, R2 ;  /* 0x00000002ea0c7220 */ /* 0x001fe40000400000 */
[----:B------:R-:W3:Y:S03]  /*2a070*/  LDL.LU R234, [R1+0xcc] ;  /* 0x0000cc0001ea7983 */ /* 0x000ee60000300800 */
[----:B------:R-:W-:-:S05]  /*2a080*/  F2FP.BF16.F32.PACK_AB R12, RZ, R12 ;  /* 0x0000000cff0c723e */ /* 0x000fca00000010ff */
[----:B------:R0:W-:Y:S01]  /*2a090*/  @P5 STG.E.U16 desc[UR36][R10.64+0xb2], R12 ;  /* 0x0000b20c0a005986 */ /* 0x0001e2000c101524 */
[----:B------:R-:W-:Y:S02]  /*2a0a0*/  ISETP.GT.AND P5, PT, R0, 0x80, P6 ;  /* 0x000000800000780c */ /* 0x000fe400037a4270 */
[----:B------:R-:W-:Y:S01]  /*2a0b0*/  ISETP.GT.AND P6, PT, R3, 0x61, PT ;  /* 0x000000610300780c */ /* 0x000fe20003fc4270 */
[----:B0-----:R-:W-:Y:S02]  /*2a0c0*/  FMUL R12, R233, R2 ;  /* 0x00000002e90c7220 */ /* 0x001fe40000400000 */
[----:B------:R-:W4:Y:S03]  /*2a0d0*/  LDL.LU R233, [R1+0xd0] ;  /* 0x0000d00001e97983 */ /* 0x000f260000300800 */
[----:B------:R-:W-:-:S05]  /*2a0e0*/  F2FP.BF16.F32.PACK_AB R12, RZ, R12 ;  /* 0x0000000cff0c723e */ /* 0x000fca00000010ff */
[----:B------:R0:W-:Y:S01]  /*2a0f0*/  @P5 STG.E.U16 desc[UR36][R8.64+0xc0], R12 ;  /* 0x0000c00c08005986 */ /* 0x0001e2000c101524 */
[----:B------:R-:W-:Y:S01]  /*2a100*/  ISETP.GT.AND P5, PT, R0, 0x80, P6 ;  /* 0x000000800000780c */ /* 0x000fe200037a4270 */
[----:B0-----:R-:W-:Y:S02]  /*2a110*/  FMUL R12, R232, R2 ;  /* 0x00000002e80c7220 */ /* 0x001fe40000400000 */
[----:B------:R-:W5:Y:S03]  /*2a120*/  LDL.LU R232, [R1+0xd4] ;  /* 0x0000d40001e87983 */ /* 0x000f660000300800 */
[----:B------:R-:W-:-:S07]  /*2a130*/  F2FP.BF16.F32.PACK_AB R12, RZ, R12 ;  /* 0x0000000cff0c723e */ /* 0x000fce00000010ff */
[----:B------:R0:W-:Y:S01]  /*2a140*/  @P5 STG.E.U16 desc[UR36][R8.64+0xc2], R12 ;  /* 0x0000c20c08005986 */ /* 0x0001e2000c101524 */
[----:B------:R-:W-:-:S04]  /*2a150*/  ISETP.GT.AND P5, PT, R3, 0x60, PT ;  /* 0x000000600300780c */ /* 0x000fc80003fa4270 */
[----:B------:R-:W-:Y:S01]  /*2a160*/  ISETP.GT.AND P5, PT, R0, 0x88, P5 ;  /* 0x000000880000780c */ /* 0x000fe20002fa4270 */
[----:B0-----:R-:W-:Y:S02]  /*2a170*/  FMUL R12, R231, R2 ;  /* 0x00000002e70c7220 */ /* 0x001fe40000400000 */
        /* <DEDUP_REMOVED lines=9> */
[----:B------:R-:W-:Y:S02]  /*2a210*/  ISETP.GT.AND P5, PT, R0, 0x80, P6 ;  /* 0x000000800000780c */ /* 0x000fe400037a4270 */
[----:B------:R-:W-:Y:S01]  /*2a220*/  ISETP.GT.AND P6, PT, R3, 0x69, PT ;  /* 0x000000690300780c */ /* 0x000fe20003fc4270 */
[----:B0-----:R-:W-:Y:S02]  /*2a230*/  FMUL R12, R229, R2 ;  /* 0x00000002e50c7220 */ /* 0x001fe40000400000 */
[----:B------:R-:W5:Y:S03]  /*2a240*/  LDL.LU R229, [R1+0xe0] ;  /* 0x0000e00001e57983 */ /* 0x000f660000300800 */
        /* <DEDUP_REMOVED lines=187> */
[-C--:B0-----:R-:W-:Y:S01]  /*2ae00*/  FMUL R12, R196, R2.reuse ;  /* 0x00000002c40c7220 */ /* 0x081fe20000400000 */
[----:B------:R-:W-:Y:S01]  /*2ae10*/  FMUL R13, R13, R2 ;  /* 0x000000020d0d7220 */ /* 0x000fe20000400000 */
        /* <DEDUP_REMOVED lines=28> */
[----:B0-----:R-:W-:Y:S01]  /*2afe0*/  FMUL R12, R191, R2 ;  /* 0x00000002bf0c7220 */ /* 0x001fe20000400000 */
[----:B------:R-:W-:Y:S01]  /*2aff0*/  F2FP.BF16.F32.PACK_AB R13, RZ, R13 ;  /* 0x0000000dff0d723e */ /* 0x000fe200000010ff */
        /* <DEDUP_REMOVED lines=57> */
[-C--:B0-----:R-:W-:Y:S01]  /*2b390*/  FMUL R12, R181, R2.reuse ;  /* 0x00000002b50c7220 */ /* 0x081fe20000400000 */
[----:B------:R-:W-:Y:S01]  /*2b3a0*/  FMUL R14, R160, R2 ;  /* 0x00000002a00e7220 */ /* 0x000fe20000400000 */
        /* <DEDUP_REMOVED lines=27> */
[----:B0-----:R-:W-:Y:S01]  /*2b560*/  FMUL R12, R176, R2 ;  /* 0x00000002b00c7220 */ /* 0x001fe20000400000 */
[----:B------:R-:W-:Y:S01]  /*2b570*/  F2FP.BF16.F32.PACK_AB R14, RZ, R14 ;  /* 0x0000000eff0e723e */ /* 0x000fe200000010ff */
        /* <DEDUP_REMOVED lines=30> */
[-C--:B0-----:R-:W-:Y:S01]  /*2b760*/  FMUL R12, R170, R2.reuse ;  /* 0x00000002aa0c7220 */ /* 0x081fe20000400000 */
[----:B------:R-:W-:Y:S01]  /*2b770*/  FMUL R20, R156, R2 ;  /* 0x000000029c147220 */ /* 0x000fe20000400000 */
        /* <DEDUP_REMOVED lines=38> */
[----:B------:R-:W-:Y:S01]  /*2b9e0*/  ISETP.GT.AND P5, PT, R0, 0x80, P4 ;  /* 0x000000800000780c */ /* 0x000fe200027a4270 */
[----:B0-----:R-:W-:Y:S01]  /*2b9f0*/  FMUL R12, R162, R2 ;  /* 0x00000002a20c7220 */ /* 0x001fe20000400000 */
[----:B------:R-:W-:Y:S01]  /*2ba00*/  ISETP.GT.AND P4, PT, R0, 0x88, P4 ;  /* 0x000000880000780c */ /* 0x000fe20002784270 */
[----:B------:R-:W5:Y:S03]  /*2ba10*/  LDL.LU R162, [R1+0x1e4] ;  /* 0x0001e40001a27983 */ /* 0x000f660000300800 */
[----:B------:R-:W-:-:S07]  /*2ba20*/  F2FP.BF16.F32.PACK_AB R12, RZ, R12 ;  /* 0x0000000cff0c723e */ /* 0x000fce00000010ff */
[----:B------:R0:W-:Y:S01]  /*2ba30*/  @P5 STG.E.U16 desc[UR36][R8.64+0x1d2], R12 ;  /* 0x0001d20c08005986 */ /* 0x0001e2000c101524 */
[----:B------:R-:W-:Y:S01]  /*2ba40*/  ISETP.GT.AND P5, PT, R0, 0x88, P6 ;  /* 0x000000880000780c */ /* 0x000fe200037a4270 */
[----:B0-----:R-:W-:-:S12]  /*2ba50*/  FMUL R12, R161, R2 ;  /* 0x00000002a10c7220 */ /* 0x001fd80000400000 */
[----:B------:R0:W-:Y:S01]  /*2ba60*/  @P5 STG.E.U16 desc[UR36][R10.64+0x1d0], R13 ;  /* 0x0001d00d0a005986 */ /* 0x0001e2000c101524 */
[----:B------:R-:W-:-:S03]  /*2ba70*/  F2FP.BF16.F32.PACK_AB R12, RZ, R12 ;  /* 0x0000000cff0c723e */ /* 0x000fc600000010ff */
[----:B------:R-:W5:Y:S01]  /*2ba80*/  LDL.LU R161, [R1+0x1e8] ;  /* 0x0001e80001a17983 */ /* 0x000f620000300800 */
[----:B------:R-:W-:-:S03]  /*2ba90*/  ISETP.GT.AND P5, PT, R0, 0x80, P2 ;  /* 0x000000800000780c */ /* 0x000fc600017a4270 */
[----:B------:R1:W-:Y:S01]  /*2baa0*/  @P4 STG.E.U16 desc[UR36][R10.64+0x1d2], R12 ;  /* 0x0001d20c0a004986 */ /* 0x0003e2000c101524 */
[C---:B------:R-:W-:Y:S02]  /*2bab0*/  ISETP.GT.AND P4, PT, R0.reuse, 0x80, P3 ;  /* 0x000000800000780c */ /* 0x040fe40001f84270 */
[----:B------:R-:W-:Y:S01]  /*2bac0*/  ISETP.GT.AND P2, PT, R0, 0x88, P2 ;  /* 0x000000880000780c */ /* 0x000fe20001744270 */
[-C--:B0-----:R-:W-:Y:S01]  /*2bad0*/  FMUL R13, R159, R2.reuse ;  /* 0x000000029f0d7220 */ /* 0x081fe20000400000 */
[----:B------:R-:W5:Y:S04]  /*2bae0*/  LDL.LU R160, [R1+0x1ec] ;  /* 0x0001ec0001a07983 */ /* 0x000f680000300800 */
[----:B------:R-:W-:Y:S01]  /*2baf0*/  F2FP.BF16.F32.PACK_AB R13, RZ, R13 ;  /* 0x0000000dff0d723e */ /* 0x000fe200000010ff */
[----:B-1----:R-:W-:Y:S01]  /*2bb00*/  FMUL R12, R158, R2 ;  /* 0x000000029e0c7220 */ /* 0x002fe20000400000 */
[----:B------:R0:W-:Y:S01]  /*2bb10*/  @P5 STG.E.U16 desc[UR36][R8.64+0x1e0], R14 ;  /* 0x0001e00e08005986 */ /* 0x0001e2000c101524 */
[----:B------:R-:W-:-:S03]  /*2bb20*/  ISETP.GT.AND P3, PT, R0, 0x88, P3 ;  /* 0x000000880000780c */ /* 0x000fc60001f64270 */
[----:B------:R-:W-:Y:S01]  /*2bb30*/  F2FP.BF16.F32.PACK_AB R12, RZ, R12 ;  /* 0x0000000cff0c723e */ /* 0x000fe200000010ff */
[----:B------:R1:W-:Y:S01]  /*2bb40*/  @P4 STG.E.U16 desc[UR36][R8.64+0x1e2], R13 ;  /* 0x0001e20d08004986 */ /* 0x0003e2000c101524 */
[C---:B------:R-:W-:Y:S02]  /*2bb50*/  ISETP.GT.AND P5, PT, R0.reuse, 0x80, P0 ;  /* 0x000000800000780c */ /* 0x040fe400007a4270 */
[----:B------:R-:W-:Y:S01]  /*2bb60*/  ISETP.GT.AND P4, PT, R0, 0x80, P1 ;  /* 0x000000800000780c */ /* 0x000fe20000f84270 */
[----:B------:R2:W-:Y:S01]  /*2bb70*/  @P2 STG.E.U16 desc[UR36][R10.64+0x1e0], R12 ;  /* 0x0001e00c0a002986 */ /* 0x0005e2000c101524 */
[----:B0-----:R-:W-:-:S03]  /*2bb80*/  F2FP.BF16.F32.PACK_AB R14, RZ, R22 ;  /* 0x00000016ff0e723e */ /* 0x001fc600000010ff */
[----:B------:R-:W5:Y:S01]  /*2bb90*/  LDL.LU R159, [R1+0x1f0] ;  /* 0x0001f000019f7983 */ /* 0x000f620000300800 */
[----:B-1----:R-:W-:-:S03]  /*2bba0*/  F2FP.BF16.F32.PACK_AB R13, RZ, R21 ;  /* 0x00000015ff0d723e */ /* 0x002fc600000010ff */
[----:B------:R-:W5:Y:S01]  /*2bbb0*/  LDL.LU R158, [R1+0x1f4] ;  /* 0x0001f400019e7983 */ /* 0x000f620000300800 */
[----:B--2---:R-:W-:-:S03]  /*2bbc0*/  F2FP.BF16.F32.PACK_AB R12, RZ, R20 ;  /* 0x00000014ff0c723e */ /* 0x004fc600000010ff */
[----:B------:R-:W2:Y:S01]  /*2bbd0*/  LDL.LU R157, [R1+0x1f8] ;  /* 0x0001f800019d7983 */ /* 0x000ea20000300800 */
[----:B------:R-:W-:Y:S02]  /*2bbe0*/  PRMT R20, R14, 0x7610, R20 ;  /* 0x000076100e147816 */ /* 0x000fe40000000014 */
[----:B------:R-:W-:Y:S01]  /*2bbf0*/  PRMT R14, R13, 0x7610, R14 ;  /* 0x000076100d0e7816 */ /* 0x000fe2000000000e */
[----:B------:R-:W2:Y:S01]  /*2bc00*/  LDL.LU R156, [R1+0x1fc] ;  /* 0x0001fc00019c7983 */ /* 0x000ea20000300800 */
[----:B------:R-:W-:Y:S02]  /*2bc10*/  PRMT R13, R12, 0x7610, R13 ;  /* 0x000076100c0d7816 */ /* 0x000fe4000000000d */
[----:B------:R-:W-:Y:S01]  /*2bc20*/  F2FP.BF16.F32.PACK_AB R12, RZ, R15 ;  /* 0x0000000fff0c723e */ /* 0x000fe200000010ff */
[----:B------:R-:W3:Y:S04]  /*2bc30*/  LDL.LU R22, [R1+0xc4] ;  /* 0x0000c40001167983 */ /* 0x000ee80000300800 */
[----:B------:R-:W-:Y:S04]  /*2bc40*/  @P3 STG.E.U16 desc[UR36][R10.64+0x1e2], R20 ;  /* 0x0001e2140a003986 */ /* 0x000fe8000c101524 */
[----:B------:R-:W4:Y:S04]  /*2bc50*/  LDL.LU R15, [R1+0x8] ;  /* 0x00000800010f7983 */ /* 0x000f280000300800 */
[----:B------:R0:W-:Y:S04]  /*2bc60*/  @P5 STG.E.U16 desc[UR36][R8.64+0x1f0], R14 ;  /* 0x0001f00e08005986 */ /* 0x0001e8000c101524 */
[----:B------:R1:W-:Y:S04]  /*2bc70*/  @P4 STG.E.U16 desc[UR36][R8.64+0x1f2], R13 ;  /* 0x0001f20d08004986 */ /* 0x0003e8000c101524 */
[----:B0-----:R-:W5:Y:S01]  /*2bc80*/  LDL.LU R14, [R1+0x4] ;  /* 0x00000400010e7983 */ /* 0x001f620000300800 */
[----:B-1----:R-:W-:-:S03]  /*2bc90*/  PRMT R13, R12, 0x7610, R13 ;  /* 0x000076100c0d7816 */ /* 0x002fc6000000000d */
[----:B------:R-:W2:Y:S01]  /*2bca0*/  LDL.LU R12, [R1] ;  /* 0x00000000010c7983 */ /* 0x000ea20000300800 */
[C---:B------:R-:W-:Y:S02]  /*2bcb0*/  ISETP.GT.AND P0, PT, R0.reuse, 0x88, P0 ;  /* 0x000000880000780c */ /* 0x040fe40000704270 */
[----:B------:R-:W-:Y:S02]  /*2bcc0*/  ISETP.GT.AND P1, PT, R0, 0x88, P1 ;  /* 0x000000880000780c */ /* 0x000fe40000f24270 */
[----:B------:R-:W-:Y:S01]  /*2bcd0*/  ISETP.GT.AND P3, PT, R3, 0x100, PT ;  /* 0x000001000300780c */ /* 0x000fe20003f64270 */
[----:B------:R-:W-:-:S08]  /*2bce0*/  FMUL R23, R23, R2 ;  /* 0x0000000217177220 */ /* 0x000fd00000400000 */
[----:B------:R0:W-:Y:S01]  /*2bcf0*/  @P0 STG.E.U16 desc[UR36][R10.64+0x1f0], R13 ;  /* 0x0001f00d0a000986 */ /* 0x0001e2000c101524 */
[----:B------:R-:W-:Y:S02]  /*2bd00*/  ISETP.GT.AND P0, PT, R0, RZ, P3 ;  /* 0x000000ff0000720c */ /* 0x000fe40001f04270 */
[----:B0-----:R-:W-:Y:S02]  /*2bd10*/  F2FP.BF16.F32.PACK_AB R13, RZ, R23 ;  /* 0x00000017ff0d723e */ /* 0x001fe400000010ff */
[----:B------:R-:W3:Y:S04]  /*2bd20*/  LDL.LU R23, [R1+0xc0] ;  /* 0x0000c00001177983 */ /* 0x000ee80000300800 */
[----:B------:R0:W-:Y:S01]  /*2bd30*/  @P1 STG.E.U16 desc[UR36][R10.64+0x1f2], R13 ;  /* 0x0001f20d0a001986 */ /* 0x0001e2000c101524 */
[----:B----4-:R-:W-:-:S05]  /*2bd40*/  FMUL R15, R15, R2 ;  /* 0x000000020f0f7220 */ /* 0x010fca0000400000 */
[----:B0-----:R-:W-:Y:S01]  /*2bd50*/  F2FP.BF16.F32.PACK_AB R10, RZ, R15 ;  /* 0x0000000fff0a723e */ /* 0x001fe200000010ff */
[-C--:B-----5:R-:W-:Y:S01]  /*2bd60*/  FMUL R14, R14, R2.reuse ;  /* 0x000000020e0e7220 */ /* 0x0a0fe20000400000 */
[----:B--2---:R-:W-:-:S04]  /*2bd70*/  FMUL R12, R12, R2 ;  /* 0x000000020c0c7220 */ /* 0x004fc80000400000 */
[----:B------:R-:W-:Y:S02]  /*2bd80*/  F2FP.BF16.F32.PACK_AB R11, RZ, R14 ;  /* 0x0000000eff0b723e */ /* 0x000fe400000010ff */
[----:B------:R-:W2:Y:S01]  /*2bd90*/  LDL.LU R14, [R1+0x24] ;  /* 0x00002400010e7983 */ /* 0x000ea20000300800 */
[----:B------:R-:W-:-:S03]  /*2bda0*/  F2FP.BF16.F32.PACK_AB R12, RZ, R12 ;  /* 0x0000000cff0c723e */ /* 0x000fc600000010ff */
[----:B------:R-:W4:Y:S04]  /*2bdb0*/  LDL.LU R15, [R1+0xac] ;  /* 0x0000ac00010f7983 */ /* 0x000f280000300800 */
[----:B------:R0:W-:Y:S02]  /*2bdc0*/  @P0 STG.E.U16 desc[UR36][R4.64+0x200], R12 ;  /* 0x0002000c04000986 */ /* 0x0001e4000c101524 */
[----:B0-----:R-:W-:Y:S02]  /*2bdd0*/  PRMT R12, R11, 0x7610, R12 ;  /* 0x000076100b0c7816 */ /* 0x001fe4000000000c */
[----:B------:R-:W5:Y:S01]  /*2bde0*/  LDL.LU R11, [R1+0xc] ;  /* 0x00000c00010b7983 */ /* 0x000f620000300800 */
[----:B------:R-:W-:Y:S02]  /*2bdf0*/  PRMT R13, R10, 0x7610, R13 ;  /* 0x000076100a0d7816 */ /* 0x000fe4000000000d */
[----:B------:R-:W-:-:S04]  /*2be00*/  ISETP.GT.AND P6, PT, R3, 0x101, PT ;  /* 0x000001010300780c */ /* 0x000fc80003fc4270 */
[C---:B------:R-:W-:Y:S02]  /*2be10*/  ISETP.GT.AND P2, PT, R0.reuse, RZ, P6 ;  /* 0x000000ff0000720c */ /* 0x040fe40003744270 */
[C---:B------:R-:W-:Y:S02]  /*2be20*/  ISETP.GT.AND P3, PT, R0.reuse, 0x8, P3 ;  /* 0x000000080000780c */ /* 0x040fe40001f64270 */
[----:B------:R-:W-:Y:S01]  /*2be30*/  ISETP.GT.AND P0, PT, R0, 0x8, P6 ;  /* 0x000000080000780c */ /* 0x000fe20003704270 */
[----:B-----5:R-:W-:-:S05]  /*2be40*/  FMUL R11, R11, R2 ;  /* 0x000000020b0b7220 */ /* 0x020fca0000400000 */
[----:B------:R-:W-:Y:S02]  /*2be50*/  F2FP.BF16.F32.PACK_AB R10, RZ, R11 ;  /* 0x0000000bff0a723e */ /* 0x000fe400000010ff */
[----:B------:R-:W5:Y:S01]  /*2be60*/  LDL.LU R11, [R1+0x10] ;  /* 0x00001000010b7983 */ /* 0x000f620000300800 */
[----:B------:R-:W-:-:S03]  /*2be70*/  ISETP.GT.AND P5, PT, R3, 0x108, PT ;  /* 0x000001080300780c */ /* 0x000fc60003fa4270 */
[----:B------:R0:W-:Y:S04]  /*2be80*/  @P2 STG.E.U16 desc[UR36][R4.64+0x202], R12 ;  /* 0x0002020c04002986 */ /* 0x0001e8000c101524 */
[----:B------:R1:W-:Y:S01]  /*2be90*/  @P3 STG.E.U16 desc[UR36][R6.64+0x200], R13 ;  /* 0x0002000d06003986 */ /* 0x0003e2000c101524 */
[----:B0-----:R-:W-:-:S03]  /*2bea0*/  IADD3 R12, P1, P2, R154, R4, R152 ;  /* 0x000000049a0c7210 */ /* 0x001fc60007a3e098 */
[----:B------:R0:W-:Y:S01]  /*2beb0*/  @P0 STG.E.U16 desc[UR36][R6.64+0x202], R10 ;  /* 0x0002020a06000986 */ /* 0x0001e2000c101524 */
[----:B-1----:R-:W-:-:S03]  /*2bec0*/  IADD3.X R13, R155, R5, R153, P1, P2 ;  /* 0x000000059b0d7210 */ /* 0x002fc60000fe4499 */
[----:B------:R-:W3:Y:S01]  /*2bed0*/  LDL.LU R152, [R1+0xbc] ;  /* 0x0000bc0001987983 */ /* 0x000ee20000300800 */
[----:B------:R-:W-:-:S03]  /*2bee0*/  ISETP.GT.AND P1, PT, R0, RZ, P5 ;  /* 0x000000ff0000720c */ /* 0x000fc60002f24270 */
[----:B------:R-:W3:Y:S04]  /*2bef0*/  LDL.LU R153, [R1+0xb8] ;  /* 0x0000b80001997983 */ /* 0x000ee80000300800 */
[----:B0-----:R-:W2:Y:S01]  /*2bf00*/  LDL.LU R10, [R1+0x14] ;  /* 0x00001400010a7983 */ /* 0x001ea20000300800 */
[----:B-----5:R-:W-:-:S05]  /*2bf10*/  FMUL R11, R11, R2 ;  /* 0x000000020b0b7220 */ /* 0x020fca0000400000 */
[----:B------:R-:W-:-:S05]  /*2bf20*/  F2FP.BF16.F32.PACK_AB R11, RZ, R11 ;  /* 0x0000000bff0b723e */ /* 0x000fca00000010ff */
[----:B------:R0:W-:Y:S04]  /*2bf30*/  @P1 STG.E.U16 desc[UR36][R4.64+0x210], R11 ;  /* 0x0002100b04001986 */ /* 0x0001e8000c101524 */
[----:B0-----:R-:W5:Y:S01]  /*2bf40*/  LDL.LU R11, [R1+0x18] ;  /* 0x00001800010b7983 */ /* 0x001f620000300800 */
[----:B------:R-:W-:-:S04]  /*2bf50*/  ISETP.GT.AND P4, PT, R3, 0x109, PT ;  /* 0x000001090300780c */ /* 0x000fc80003f84270 */
[----:B------:R-:W-:Y:S01]  /*2bf60*/  ISETP.GT.AND P0, PT, R0, RZ, P4 ;  /* 0x000000ff0000720c */ /* 0x000fe20002704270 */
[----:B--2---:R-:W-:-:S05]  /*2bf70*/  FMUL R10, R10, R2 ;  /* 0x000000020a0a7220 */ /* 0x004fca0000400000 */
[----:B------:R-:W-:Y:S02]  /*2bf80*/  F2FP.BF16.F32.PACK_AB R10, RZ, R10 ;  /* 0x0000000aff0a723e */ /* 0x000fe400000010ff */
[----:B------:R-:W-:-:S05]  /*2bf90*/  ISETP.GT.AND P1, PT, R0, 0x8, P5 ;  /* 0x000000080000780c */ /* 0x000fca0002f24270 */
[----:B------:R0:W-:Y:S04]  /*2bfa0*/  @P0 STG.E.U16 desc[UR36][R4.64+0x212], R10 ;  /* 0x0002120a04000986 */ /* 0x0001e8000c101524 */
[----:B0-----:R-:W2:Y:S01]  /*2bfb0*/  LDL.LU R10, [R1+0x1c] ;  /* 0x00001c00010a7983 */ /* 0x001ea20000300800 */
[----:B-----5:R-:W-:-:S05]  /*2bfc0*/  FMUL R11, R11, R2 ;  /* 0x000000020b0b7220 */ /* 0x020fca0000400000 */
[----:B------:R-:W-:-:S05]  /*2bfd0*/  F2FP.BF16.F32.PACK_AB R11, RZ, R11 ;  /* 0x0000000bff0b723e */ /* 0x000fca00000010ff */
[----:B------:R0:W-:Y:S04]  /*2bfe0*/  @P1 STG.E.U16 desc[UR36][R6.64+0x210], R11 ;  /* 0x0002100b06001986 */ /* 0x0001e8000c101524 */
[----:B0-----:R-:W5:Y:S01]  /*2bff0*/  LDL.LU R11, [R1+0x20] ;  /* 0x00002000010b7983 */ /* 0x001f620000300800 */
[----:B------:R-:W-:Y:S01]  /*2c000*/  ISETP.GT.AND P0, PT, R0, 0x8, P4 ;  /* 0x000000080000780c */ /* 0x000fe20002704270 */
[----:B--2---:R-:W-:Y:S01]  /*2c010*/  FMUL R10, R10, R2 ;  /* 0x000000020a0a7220 */ /* 0x004fe20000400000 */
[----:B------:R-:W-:-:S04]  /*2c020*/  ISETP.GT.AND P3, PT, R3, 0x110, PT ;  /* 0x000001100300780c */ /* 0x000fc80003f64270 */
[----:B------:R-:W-:-:S07]  /*2c030*/  F2FP.BF16.F32.PACK_AB R10, RZ, R10 ;  /* 0x0000000aff0a723e */ /* 0x000fce00000010ff */
[----:B------:R5:W-:Y:S01]  /*2c040*/  @P0 STG.E.U16 desc[UR36][R6.64+0x212], R10 ;  /* 0x0002120a06000986 */ /* 0x000be2000c101524 */
[----:B------:R-:W-:Y:S02]  /*2c050*/  ISETP.GT.AND P0, PT, R0, RZ, P3 ;  /* 0x000000ff0000720c */ /* 0x000fe40001f04270 */
[----:B------:R-:W-:Y:S01]  /*2c060*/  ISETP.GT.AND P2, PT, R3, 0x111, PT ;  /* 0x000001110300780c */ /* 0x000fe20003f44270 */
[----:B------:R-:W-:-:S05]  /*2c070*/  FMUL R14, R14, R2 ;  /* 0x000000020e0e7220 */ /* 0x000fca0000400000 */
[----:B------:R-:W-:Y:S01]  /*2c080*/  F2FP.BF16.F32.PACK_AB R14, RZ, R14 ;  /* 0x0000000eff0e723e */ /* 0x000fe200000010ff */
[----:B-----5:R-:W-:-:S05]  /*2c090*/  FMUL R10, R11, R2 ;  /* 0x000000020b0a7220 */ /* 0x020fca0000400000 */
[----:B------:R-:W-:-:S05]  /*2c0a0*/  F2FP.BF16.F32.PACK_AB R10, RZ, R10 ;  /* 0x0000000aff0a723e */ /* 0x000fca00000010ff */
[----:B------:R0:W-:Y:S02]  /*2c0b0*/  @P0 STG.E.U16 desc[UR36][R4.64+0x220], R10 ;  /* 0x0002200a04000986 */ /* 0x0001e4000c101524 */
[----:B0-----:R-:W-:Y:S02]  /*2c0c0*/  IADD3 R10, P0, R154, R8, RZ ;  /* 0x000000089a0a7210 */ /* 0x001fe40007f1e0ff */
[----:B------:R-:W2:Y:S03]  /*2c0d0*/  LDL.LU R154, [R1+0xb4] ;  /* 0x0000b400019a7983 */ /* 0x000ea60000300800 */
[----:B------:R-:W-:Y:S01]  /*2c0e0*/  IMAD.X R11, R155, 0x1, R9, P0 ;  /* 0x000000019b0b7824 */ /* 0x000fe200000e0609 */
[----:B------:R-:W-:Y:S01]  /*2c0f0*/  ISETP.GT.AND P0, PT, R0, RZ, P2 ;  /* 0x000000ff0000720c */ /* 0x000fe20001704270 */
[----:B------:R-:W5:-:S12]  /*2c100*/  LDL.LU R155, [R1+0xb0] ;  /* 0x0000b000019b7983 */ /* 0x000f580000300800 */
[----:B------:R0:W-:Y:S04]  /*2c110*/  @P0 STG.E.U16 desc[UR36][R4.64+0x222], R14 ;  /* 0x0002220e04000986 */ /* 0x0001e8000c101524 */
[----:B0-----:R-:W4:Y:S01]  /*2c120*/  LDL.LU R14, [R1+0x28] ;  /* 0x00002800010e7983 */ /* 0x001f220000300800 */
[----:B------:R-:W-:Y:S01]  /*2c130*/  ISETP.GT.AND P0, PT, R0, 0x8, P3 ;  /* 0x000000080000780c */ /* 0x000fe20001f04270 */
[----:B----4-:R-:W-:-:S05]  /*2c140*/  FMUL R14, R14, R2 ;  /* 0x000000020e0e7220 */ /* 0x010fca0000400000 */
[----:B------:R-:W-:-:S07]  /*2c150*/  F2FP.BF16.F32.PACK_AB R14, RZ, R14 ;  /* 0x0000000eff0e723e */ /* 0x000fce00000010ff */
[----:B------:R0:W-:Y:S04]  /*2c160*/  @P0 STG.E.U16 desc[UR36][R6.64+0x220], R14 ;  /* 0x0002200e06000986 */ /* 0x0001e8000c101524 */
[----:B0-----:R-:W4:Y:S01]  /*2c170*/  LDL.LU R14, [R1+0x2c] ;  /* 0x00002c00010e7983 */ /* 0x001f220000300800 */
[----:B------:R-:W-:Y:S01]  /*2c180*/  ISETP.GT.AND P0, PT, R0, 0x8, P2 ;  /* 0x000000080000780c */ /* 0x000fe20001704270 */
[----:B----4-:R-:W-:-:S05]  /*2c190*/  FMUL R14, R14, R2 ;  /* 0x000000020e0e7220 */ /* 0x010fca0000400000 */
[----:B------:R-:W-:-:S07]  /*2c1a0*/  F2FP.BF16.F32.PACK_AB R14, RZ, R14 ;  /* 0x0000000eff0e723e */ /* 0x000fce00000010ff */
        /* <DEDUP_REMOVED lines=169> */
[----:B------:R-:W-:-:S05]  /*2cc40*/  FMUL R15, R15, R2 ;  /* 0x000000020f0f7220 */ /* 0x000fca0000400000 */
[----:B------:R-:W-:Y:S02]  /*2cc50*/  F2FP.BF16.F32.PACK_AB R15, RZ, R15 ;  /* 0x0000000fff0f723e */ /* 0x000fe400000010ff */
[----:B------:R-:W-:Y:S01]  /*2cc60*/  ISETP.GT.AND P2, PT, R3, 0x158, PT ;  /* 0x000001580300780c */ /* 0x000fe20003f44270 */
[----:B----4-:R-:W-:-:S05]  /*2cc70*/  FMUL R14, R14, R2 ;  /* 0x000000020e0e7220 */ /* 0x010fca0000400000 */
[----:B------:R-:W-:-:S05]  /*2cc80*/  F2FP.BF16.F32.PACK_AB R14, RZ, R14 ;  /* 0x0000000eff0e723e */ /* 0x000fca00000010ff */
[----:B------:R0:W-:Y:S01]  /*2cc90*/  @P0 STG.E.U16 desc[UR36][R6.64+0x2a0], R14 ;  /* 0x0002a00e06000986 */ /* 0x0001e2000c101524 */
[----:B------:R-:W-:Y:S02]  /*2cca0*/  ISETP.GT.AND P0, PT, R0, 0x8, P1 ;  /* 0x000000080000780c */ /* 0x000fe40000f04270 */
[----:B0-----:R-:W-:Y:S01]  /*2ccb0*/  PRMT R14, R15, 0x7610, R14 ;  /* 0x000076100f0e7816 */ /* 0x001fe2000000000e */
[----:B-----5:R-:W-:-:S10]  /*2ccc0*/  FMUL R15, R155, R2 ;  /* 0x000000029b0f7220 */ /* 0x020fd40000400000 */
[----:B------:R0:W-:Y:S01]  /*2ccd0*/  @P0 STG.E.U16 desc[UR36][R6.64+0x2a2], R14 ;  /* 0x0002a20e06000986 */ /* 0x0001e2000c101524 */
[----:B------:R-:W-:Y:S02]  /*2cce0*/  ISETP.GT.AND P0, PT, R0, RZ, P2 ;  /* 0x000000ff0000720c */ /* 0x000fe40001704270 */
[----:B------:R-:W-:Y:S02]  /*2ccf0*/  F2FP.BF16.F32.PACK_AB R15, RZ, R15 ;  /* 0x0000000fff0f723e */ /* 0x000fe400000010ff */
[----:B------:R-:W-:Y:S02]  /*2cd00*/  ISETP.GT.AND P1, PT, R3, 0x159, PT ;  /* 0x000001590300780c */ /* 0x000fe40003f24270 */
[----:B0-----:R-:W-:Y:S01]  /*2cd10*/  PRMT R14, R15, 0x7610, R14 ;  /* 0x000076100f0e7816 */ /* 0x001fe2000000000e */
[----:B--2---:R-:W-:-:S06]  /*2cd20*/  FMUL R15, R154, R2 ;  /* 0x000000029a0f7220 */ /* 0x004fcc0000400000 */
[----:B------:R0:W-:Y:S01]  /*2cd30*/  @P0 STG.E.U16 desc[UR36][R4.64+0x2b0], R14 ;  /* 0x0002b00e04000986 */ /* 0x0001e2000c101524 */
[----:B------:R-:W-:Y:S02]  /*2cd40*/  ISETP.GT.AND P0, PT, R0, RZ, P1 ;  /* 0x000000ff0000720c */ /* 0x000fe40000f04270 */
[----:B------:R-:W-:-:S04]  /*2cd50*/  F2FP.BF16.F32.PACK_AB R15, RZ, R15 ;  /* 0x0000000fff0f723e */ /* 0x000fc800000010ff */
[----:B------:R-:W-:Y:S01]  /*2cd60*/  PRMT R20, R15, 0x7610, R20 ;  /* 0x000076100f147816 */ /* 0x000fe20000000014 */
[----:B---3--:R-:W-:-:S06]  /*2cd70*/  FMUL R15, R153, R2 ;  /* 0x00000002990f7220 */ /* 0x008fcc0000400000 */
[----:B------:R1:W-:Y:S01]  /*2cd80*/  @P0 STG.E.U16 desc[UR36][R4.64+0x2b2], R20 ;  /* 0x0002b21404000986 */ /* 0x0003e2000c101524 */
[----:B------:R-:W-:Y:S02]  /*2cd90*/  ISETP.GT.AND P0, PT, R0, 0x8, P2 ;  /* 0x000000080000780c */ /* 0x000fe40001704270 */
[----:B------:R-:W-:Y:S01]  /*2cda0*/  F2FP.BF16.F32.PACK_AB R15, RZ, R15 ;  /* 0x0000000fff0f723e */ /* 0x000fe200000010ff */
[----:B0-----:R-:W-:-:S05]  /*2cdb0*/  FMUL R14, R152, R2 ;  /* 0x00000002980e7220 */ /* 0x001fca0000400000 */
[----:B------:R-:W-:-:S05]  /*2cdc0*/  F2FP.BF16.F32.PACK_AB R14, RZ, R14 ;  /* 0x0000000eff0e723e */ /* 0x000fca00000010ff */
[----:B------:R0:W-:Y:S01]  /*2cdd0*/  @P0 STG.E.U16 desc[UR36][R6.64+0x2b0], R15 ;  /* 0x0002b00f06000986 */ /* 0x0001e2000c101524 */
[----:B------:R-:W-:Y:S02]  /*2cde0*/  ISETP.GT.AND P0, PT, R0, 0x8, P1 ;  /* 0x000000080000780c */ /* 0x000fe40000f04270 */
[----:B------:R-:W-:Y:S02]  /*2cdf0*/  PRMT R21, R14, 0x7610, R21 ;  /* 0x000076100e157816 */ /* 0x000fe40000000015 */
[----:B------:R-:W-:Y:S01]  /*2ce00*/  ISETP.GT.AND P2, PT, R3, 0x160, PT ;  /* 0x000001600300780c */ /* 0x000fe20003f44270 */
[----:B------:R-:W-:-:S08]  /*2ce10*/  FMUL R14, R23, R2 ;  /* 0x00000002170e7220 */ /* 0x000fd00000400000 */
[----:B------:R2:W-:Y:S01]  /*2ce20*/  @P0 STG.E.U16 desc[UR36][R6.64+0x2b2], R21 ;  /* 0x0002b21506000986 */ /* 0x0005e2000c101524 */
[----:B------:R-:W-:Y:S02]  /*2ce30*/  ISETP.GT.AND P0, PT, R0, RZ, P2 ;  /* 0x000000ff0000720c */ /* 0x000fe40001704270 */
[----:B------:R-:W-:Y:S02]  /*2ce40*/  F2FP.BF16.F32.PACK_AB R14, RZ, R14 ;  /* 0x0000000eff0e723e */ /* 0x000fe400000010ff */
[----:B------:R-:W-:Y:S02]  /*2ce50*/  ISETP.GT.AND P1, PT, R3, 0x161, PT ;  /* 0x000001610300780c */ /* 0x000fe40003f24270 */
[----:B-1----:R-:W-:Y:S01]  /*2ce60*/  PRMT R20, R14, 0x7610, R20 ;  /* 0x000076100e147816 */ /* 0x002fe20000000014 */
[----:B------:R-:W-:-:S06]  /*2ce70*/  FMUL R14, R22, R2 ;  /* 0x00000002160e7220 */ /* 0x000fcc0000400000 */
[----:B------:R1:W-:Y:S01]  /*2ce80*/  @P0 STG.E.U16 desc[UR36][R4.64+0x2c0], R20 ;  /* 0x0002c01404000986 */ /* 0x0003e2000c101524 */
[----:B------:R-:W-:Y:S02]  /*2ce90*/  ISETP.GT.AND P0, PT, R0, RZ, P1 ;  /* 0x000000ff0000720c */ /* 0x000fe40000f04270 */
[----:B------:R-:W-:-:S04]  /*2cea0*/  F2FP.BF16.F32.PACK_AB R14, RZ, R14 ;  /* 0x0000000eff0e723e */ /* 0x000fc800000010ff */
[----:B0-----:R-:W-:Y:S01]  /*2ceb0*/  PRMT R15, R14, 0x7610, R15 ;  /* 0x000076100e0f7816 */ /* 0x001fe2000000000f */
[----:B------:R-:W-:-:S06]  /*2cec0*/  FMUL R14, R235, R2 ;  /* 0x00000002eb0e7220 */ /* 0x000fcc0000400000 */
[----:B------:R0:W-:Y:S01]  /*2ced0*/  @P0 STG.E.U16 desc[UR36][R4.64+0x2c2], R15 ;  /* 0x0002c20f04000986 */ /* 0x0001e2000c101524 */
[----:B------:R-:W-:Y:S02]  /*2cee0*/  ISETP.GT.AND P0, PT, R0, 0x8, P2 ;  /* 0x000000080000780c */ /* 0x000fe40001704270 */
[----:B------:R-:W-:-:S04]  /*2cef0*/  F2FP.BF16.F32.PACK_AB R14, RZ, R14 ;  /* 0x0000000eff0e723e */ /* 0x000fc800000010ff */
[----:B--2---:R-:W-:Y:S01]  /*2cf00*/  PRMT R21, R14, 0x7610, R21 ;  /* 0x000076100e157816 */ /* 0x004fe20000000015 */
[----:B------:R-:W-:-:S06]  /*2cf10*/  FMUL R14, R234, R2 ;  /* 0x00000002ea0e7220 */ /* 0x000fcc0000400000 */
[----:B------:R2:W-:Y:S01]  /*2cf20*/  @P0 STG.E.U16 desc[UR36][R6.64+0x2c0], R21 ;  /* 0x0002c01506000986 */ /* 0x0005e2000c101524 */
[----:B------:R-:W-:Y:S02]  /*2cf30*/  ISETP.GT.AND P0, PT, R0, 0x8, P1 ;  /* 0x000000080000780c */ /* 0x000fe40000f04270 */
[----:B------:R-:W-:Y:S02]  /*2cf40*/  F2FP.BF16.F32.PACK_AB R14, RZ, R14 ;  /* 0x0000000eff0e723e */ /* 0x000fe400000010ff */
[----:B------:R-:W-:Y:S02]  /*2cf50*/  ISETP.GT.AND P2, PT, R3, 0x168, PT ;  /* 0x000001680300780c */ /* 0x000fe40003f44270 */
[----:B-1----:R-:W-:Y:S01]  /*2cf60*/  PRMT R20, R14, 0x7610, R20 ;  /* 0x000076100e147816 */ /* 0x002fe20000000014 */
[----:B------:R-:W-:-:S06]  /*2cf70*/  FMUL R14, R233, R2 ;  /* 0x00000002e90e7220 */ /* 0x000fcc0000400000 */
[----:B------:R1:W-:Y:S01]  /*2cf80*/  @P0 STG.E.U16 desc[UR36][R6.64+0x2c2], R20 ;  /* 0x0002c21406000986 */ /* 0x0003e2000c101524 */
[----:B------:R-:W-:Y:S02]  /*2cf90*/  ISETP.GT.AND P0, PT, R0, RZ, P2 ;  /* 0x000000ff0000720c */ /* 0x000fe40001704270 */
[----:B------:R-:W-:Y:S02]  /*2cfa0*/  F2FP.BF16.F32.PACK_AB R14, RZ, R14 ;  /* 0x0000000eff0e723e */ /* 0x000fe400000010ff */
[----:B------:R-:W-:Y:S02]  /*2cfb0*/  ISETP.GT.AND P1, PT, R3, 0x169, PT ;  /* 0x000001690300780c */ /* 0x000fe40003f24270 */
[----:B0-----:R-:W-:Y:S01]  /*2cfc0*/  PRMT R15, R14, 0x7610, R15 ;  /* 0x000076100e0f7816 */ /* 0x001fe2000000000f */
[----:B------:R-:W-:-:S06]  /*2cfd0*/  FMUL R14, R232, R2 ;  /* 0x00000002e80e7220 */ /* 0x000fcc0000400000 */
[----:B------:R0:W-:Y:S01]  /*2cfe0*/  @P0 STG.E.U16 desc[UR36][R4.64+0x2d0], R15 ;  /* 0x0002d00f04000986 */ /* 0x0001e2000c101524 */
[----:B------:R-:W-:Y:S02]  /*2cff0*/  ISETP.GT.AND P0, PT, R0, RZ, P1 ;  /* 0x000000ff0000720c */ /* 0x000fe40000f04270 */
[----:B------:R-:W-:-:S04]  /*2d000*/  F2FP.BF16.F32.PACK_AB R14, RZ, R14 ;  /* 0x0000000eff0e723e */ /* 0x000fc800000010ff */
[----:B--2---:R-:W-:Y:S01]  /*2d010*/  PRMT R21, R14, 0x7610, R21 ;  /* 0x000076100e157816 */ /* 0x004fe20000000015 */
[----:B------:R-:W-:-:S06]  /*2d020*/  FMUL R14, R231, R2 ;  /* 0x00000002e70e7220 */ /* 0x000fcc0000400000 */
[----:B------:R2:W-:Y:S01]  /*2d030*/  @P0 STG.E.U16 desc[UR36][R4.64+0x2d2], R21 ;  /* 0x0002d21504000986 */ /* 0x0005e2000c101524 */
[----:B------:R-:W-:Y:S02]  /*2d040*/  ISETP.GT.AND P0, PT, R0, 0x8, P2 ;  /* 0x000000080000780c */ /* 0x000fe40001704270 */
[----:B------:R-:W-:-:S04]  /*2d050*/  F2FP.BF16.F32.PACK_AB R14, RZ, R14 ;  /* 0x0000000eff0e723e */ /* 0x000fc800000010ff */
[----:B-1----:R-:W-:Y:S01]  /*2d060*/  PRMT R20, R14, 0x7610, R20 ;  /* 0x000076100e147816 */ /* 0x002fe20000000014 */
[----:B------:R-:W-:-:S06]  /*2d070*/  FMUL R14, R230, R2 ;  /* 0x00000002e60e7220 */ /* 0x000fcc0000400000 */
[----:B------:R1:W-:Y:S01]  /*2d080*/  @P0 STG.E.U16 desc[UR36][R6.64+0x2d0], R20 ;  /* 0x0002d01406000986 */ /* 0x0003e2000c101524 */
[----:B------:R-:W-:Y:S02]  /*2d090*/  ISETP.GT.AND P0, PT, R0, 0x8, P1 ;  /* 0x000000080000780c */ /* 0x000fe40000f04270 */
[----:B------:R-:W-:Y:S02]  /*2d0a0*/  F2FP.BF16.F32.PACK_AB R14, RZ, R14 ;  /* 0x0000000eff0e723e */ /* 0x000fe400000010ff */
[----:B------:R-:W-:Y:S02]  /*2d0b0*/  ISETP.GT.AND P2, PT, R3, 0x170, PT ;  /* 0x000001700300780c */ /* 0x000fe40003f44270 */
[----:B0-----:R-:W-:Y:S01]  /*2d0c0*/  PRMT R15, R14, 0x7610, R15 ;  /* 0x000076100e0f7816 */ /* 0x001fe2000000000f */
[----:B------:R-:W-:-:S06]  /*2d0d0*/  FMUL R14, R229, R2 ;  /* 0x00000002e50e7220 */ /* 0x000fcc0000400000 */
[----:B------:R0:W-:Y:S01]  /*2d0e0*/  @P0 STG.E.U16 desc[UR36][R6.64+0x2d2], R15 ;  /* 0x0002d20f06000986 */ /* 0x0001e2000c101524 */
[----:B------:R-:W-:Y:S02]  /*2d0f0*/  ISETP.GT.AND P0, PT, R0, RZ, P2 ;  /* 0x000000ff0000720c */ /* 0x000fe40001704270 */
[----:B------:R-:W-:Y:S02]  /*2d100*/  F2FP.BF16.F32.PACK_AB R14, RZ, R14 ;  /* 0x0000000eff0e723e */ /* 0x000fe400000010ff */
[----:B------:R-:W-:Y:S02]  /*2d110*/  ISETP.GT.AND P1, PT, R3, 0x171, PT ;  /* 0x000001710300780c */ /* 0x000fe40003f24270 */
[----:B--2---:R-:W-:Y:S01]  /*2d120*/  PRMT R21, R14, 0x7610, R21 ;  /* 0x000076100e157816 */ /* 0x004fe20000000015 */
[----:B------:R-:W-:-:S06]  /*2d130*/  FMUL R14, R228, R2 ;  /* 0x00000002e40e7220 */ /* 0x000fcc0000400000 */
[----:B------:R2:W-:Y:S01]  /*2d140*/  @P0 STG.E.U16 desc[UR36][R4.64+0x2e0], R21 ;  /* 0x0002e01504000986 */ /* 0x0005e2000c101524 */
[----:B------:R-:W-:Y:S02]  /*2d150*/  ISETP.GT.AND P0, PT, R0, RZ, P1 ;  /* 0x000000ff0000720c */ /* 0x000fe40000f04270 */
[----:B------:R-:W-:-:S04]  /*2d160*/  F2FP.BF16.F32.PACK_AB R14, RZ, R14 ;  /* 0x0000000eff0e723e */ /* 0x000fc800000010ff */
[----:B-1----:R-:W-:Y:S01]  /*2d170*/  PRMT R20, R14, 0x7610, R20 ;  /* 0x000076100e147816 */ /* 0x002fe20000000014 */
[----:B------:R-:W-:-:S06]  /*2d180*/  FMUL R14, R227, R2 ;  /* 0x00000002e30e7220 */ /* 0x000fcc0000400000 */
[----:B------:R1:W-:Y:S01]  /*2d190*/  @P0 STG.E.U16 desc[UR36][R4.64+0x2e2], R20 ;  /* 0x0002e21404000986 */ /* 0x0003e2000c101524 */
[----:B------:R-:W-:Y:S02]  /*2d1a0*/  ISETP.GT.AND P0, PT, R0, 0x8, P2 ;  /* 0x000000080000780c */ /* 0x000fe40001704270 */
[----:B------:R-:W-:-:S04]  /*2d1b0*/  F2FP.BF16.F32.PACK_AB R14, RZ, R14 ;  /* 0x0000000eff0e723e */ /* 0x000fc800000010ff */
[----:B0-----:R-:W-:Y:S01]  /*2d1c0*/  PRMT R15, R14, 0x7610, R15 ;  /* 0x000076100e0f7816 */ /* 0x001fe2000000000f */
[----:B------:R-:W-:-:S06]  /*2d1d0*/  FMUL R14, R226, R2 ;  /* 0x00000002e20e7220 */ /* 0x000fcc0000400000 */
[----:B------:R0:W-:Y:S01]  /*2d1e0*/  @P0 STG.E.U16 desc[UR36][R6.64+0x2e0], R15 ;  /* 0x0002e00f06000986 */ /* 0x0001e2000c101524 */
[----:B------:R-:W-:Y:S02]  /*2d1f0*/  ISETP.GT.AND P0, PT, R0, 0x8, P1 ;  /* 0x000000080000780c */ /* 0x000fe40000f04270 */
[----:B------:R-:W-:Y:S02]  /*2d200*/  F2FP.BF16.F32.PACK_AB R14, RZ, R14 ;  /* 0x0000000eff0e723e */ /* 0x000fe400000010ff */
[----:B------:R-:W-:Y:S02]  /*2d210*/  ISETP.GT.AND P2, PT, R3, 0x178, PT ;  /* 0x000001780300780c */ /* 0x000fe40003f44270 */
[----:B--2---:R-:W-:Y:S01]  /*2d220*/  PRMT R21, R14, 0x7610, R21 ;  /* 0x000076100e157816 */ /* 0x004fe20000000015 */
[----:B------:R-:W-:-:S06]  /*2d230*/  FMUL R14, R225, R2 ;  /* 0x00000002e10e7220 */ /* 0x000fcc0000400000 */
        /* <DEDUP_REMOVED lines=330> */
[----:B------:R-:W-:-:S04]  /*2e6e0*/  ISETP.GT.AND P0, PT, R3, 0x1f0, PT ;  /* 0x000001f00300780c */ /* 0x000fc80003f04270 */
        /* <DEDUP_REMOVED lines=26> */
[----:B------:R-:W-:Y:S01]  /*2e890*/  @P1 STG.E.U16 desc[UR36][R4.64+0x3f0], R15 ;  /* 0x0003f00f04001986 */ /* 0x000fe2000c101524 */
[----:B------:R-:W-:-:S04]  /*2e8a0*/  ISETP.GT.AND P1, PT, R3, 0x1f9, PT ;  /* 0x000001f90300780c */ /* 0x000fc80003f24270 */
[----:B------:R-:W-:Y:S02]  /*2e8b0*/  ISETP.GT.AND P6, PT, R0, RZ, P1 ;  /* 0x000000ff0000720c */ /* 0x000fe40000fc4270 */
[----:B------:R-:W-:-:S04]  /*2e8c0*/  F2FP.BF16.F32.PACK_AB R14, RZ, R14 ;  /* 0x0000000eff0e723e */ /* 0x000fc800000010ff */
[----:B--2---:R-:W-:Y:S01]  /*2e8d0*/  PRMT R21, R14, 0x7610, R21 ;  /* 0x000076100e157816 */ /* 0x004fe20000000015 */
[----:B------:R-:W-:-:S06]  /*2e8e0*/  FMUL R14, R157, R2 ;  /* 0x000000029d0e7220 */ /* 0x000fcc0000400000 */
[----:B------:R0:W-:Y:S01]  /*2e8f0*/  @P6 STG.E.U16 desc[UR36][R4.64+0x3f2], R21 ;  /* 0x0003f21504006986 */ /* 0x0001e2000c101524 */
[----:B------:R-:W-:Y:S02]  /*2e900*/  ISETP.GT.AND P6, PT, R0, 0x8, P2 ;  /* 0x000000080000780c */ /* 0x000fe400017c4270 */
[----:B------:R-:W-:-:S04]  /*2e910*/  F2FP.BF16.F32.PACK_AB R14, RZ, R14 ;  /* 0x0000000eff0e723e */ /* 0x000fc800000010ff */
[----:B-1----:R-:W-:-:S07]  /*2e920*/  PRMT R20, R14, 0x7610, R20 ;  /* 0x000076100e147816 */ /* 0x002fce0000000014 */
[----:B0-----:R-:W-:Y:S02]  /*2e930*/  @P6 IMAD.MOV.U32 R4, RZ, RZ, R6 ;  /* 0x000000ffff046224 */ /* 0x001fe400078e0006 */
[----:B------:R-:W-:Y:S02]  /*2e940*/  @P6 IMAD.MOV.U32 R5, RZ, RZ, R7 ;  /* 0x000000ffff056224 */ /* 0x000fe400078e0007 */
[----:B------:R-:W-:-:S03]  /*2e950*/  FMUL R14, R156, R2 ;  /* 0x000000029c0e7220 */ /* 0x000fc60000400000 */
[----:B------:R0:W-:Y:S01]  /*2e960*/  @P6 STG.E.U16 desc[UR36][R4.64+0x3f0], R20 ;  /* 0x0003f01404006986 */ /* 0x0001e2000c101524 */
[----:B------:R-:W-:Y:S02]  /*2e970*/  ISETP.GT.AND P6, PT, R0, 0x8, P1 ;  /* 0x000000080000780c */ /* 0x000fe40000fc4270 */
[----:B------:R-:W-:Y:S01]  /*2e980*/  F2FP.BF16.F32.PACK_AB R14, RZ, R14 ;  /* 0x0000000eff0e723e */ /* 0x000fe200000010ff */
[----:B------:R-:W-:-:S10]  /*2e990*/  FMUL R24, R24, R2 ;  /* 0x0000000218187220 */ /* 0x000fd40000400000 */
[----:B------:R0:W-:Y:S01]  /*2e9a0*/  @P6 STG.E.U16 desc[UR36][R6.64+0x3f2], R14 ;  /* 0x0003f20e06006986 */ /* 0x0001e2000c101524 */
[----:B------:R-:W-:-:S04]  /*2e9b0*/  ISETP.GT.AND P6, PT, R3, 0x100, PT ;  /* 0x000001000300780c */ /* 0x000fc80003fc4270 */
        /* <DEDUP_REMOVED lines=579> */
[C---:B------:R-:W-:Y:S02]  /*30df0*/  ISETP.GT.AND P6, PT, R0.reuse, 0x80, P5 ;  /* 0x000000800000780c */ /* 0x040fe40002fc4270 */
[----:B------:R-:W-:Y:S02]  /*30e00*/  F2FP.BF16.F32.PACK_AB R140, RZ, R140 ;  /* 0x0000008cff8c723e */ /* 0x000fe400000010ff */
[----:B------:R-:W-:Y:S01]  /*30e10*/  ISETP.GT.AND P5, PT, R0, 0x88, P5 ;  /* 0x000000880000780c */ /* 0x000fe20002fa4270 */
[-C--:B------:R-:W-:Y:S01]  /*30e20*/  FMUL R141, R141, R2.reuse ;  /* 0x000000028d8d7220 */ /* 0x080fe20000400000 */
[-C--:B------:R-:W-:Y:S01]  /*30e30*/  FMUL R142, R142, R2.reuse ;  /* 0x000000028e8e7220 */ /* 0x080fe20000400000 */
[----:B------:R-:W-:-:S06]  /*30e40*/  FMUL R143, R143, R2 ;  /* 0x000000028f8f7220 */ /* 0x000fcc0000400000 */
[----:B------:R0:W-:Y:S01]  /*30e50*/  @P6 STG.E.U16 desc[UR36][R8.64+0x3d0], R140 ;  /* 0x0003d08c08006986 */ /* 0x0001e2000c101524 */
[C---:B------:R-:W-:Y:S02]  /*30e60*/  ISETP.GT.AND P6, PT, R0.reuse, 0x80, P4 ;  /* 0x000000800000780c */ /* 0x040fe400027c4270 */
[----:B------:R-:W-:Y:S02]  /*30e70*/  ISETP.GT.AND P4, PT, R0, 0x88, P4 ;  /* 0x000000880000780c */ /* 0x000fe40002784270 */
[----:B------:R-:W-:Y:S02]  /*30e80*/  F2FP.BF16.F32.PACK_AB R141, RZ, R141 ;  /* 0x0000008dff8d723e */ /* 0x000fe400000010ff */
[----:B------:R-:W-:Y:S02]  /*30e90*/  F2FP.BF16.F32.PACK_AB R142, RZ, R142 ;  /* 0x0000008eff8e723e */ /* 0x000fe400000010ff */
[----:B------:R-:W-:-:S05]  /*30ea0*/  F2FP.BF16.F32.PACK_AB R143, RZ, R143 ;  /* 0x0000008fff8f723e */ /* 0x000fca00000010ff */
[----:B------:R0:W-:Y:S04]  /*30eb0*/  @P6 STG.E.U16 desc[UR36][R8.64+0x3d2], R141 ;  /* 0x0003d28d08006986 */ /* 0x0001e8000c101524 */
[----:B------:R0:W-:Y:S01]  /*30ec0*/  @P5 STG.E.U16 desc[UR36][R10.64+0x3d0], R142 ;  /* 0x0003d08e0a005986 */ /* 0x0001e2000c101524 */
[----:B------:R-:W-:-:S03]  /*30ed0*/  ISETP.GT.AND P5, PT, R0, 0x80, P0 ;  /* 0x000000800000780c */ /* 0x000fc600007a4270 */
[----:B------:R0:W-:Y:S01]  /*30ee0*/  @P4 STG.E.U16 desc[UR36][R10.64+0x3d2], R143 ;  /* 0x0003d28f0a004986 */ /* 0x0001e2000c101524 */
[----:B------:R-:W-:Y:S01]  /*30ef0*/  ISETP.GT.AND P4, PT, R0, 0x80, P3 ;  /* 0x000000800000780c */ /* 0x000fe20001f84270 */
[-C--:B------:R-:W-:Y:S01]  /*30f00*/  FMUL R144, R144, R2.reuse ;  /* 0x0000000290907220 */ /* 0x080fe20000400000 */
[----:B------:R-:W-:-:S04]  /*30f10*/  FMUL R145, R145, R2 ;  /* 0x0000000291917220 */ /* 0x000fc80000400000 */
[----:B------:R-:W-:Y:S02]  /*30f20*/  F2FP.BF16.F32.PACK_AB R144, RZ, R144 ;  /* 0x00000090ff90723e */ /* 0x000fe400000010ff */
[----:B------:R-:W-:Y:S02]  /*30f30*/  F2FP.BF16.F32.PACK_AB R145, RZ, R145 ;  /* 0x00000091ff91723e */ /* 0x000fe400000010ff */
[C---:B------:R-:W-:Y:S01]  /*30f40*/  ISETP.GT.AND P0, PT, R0.reuse, 0x88, P0 ;  /* 0x000000880000780c */ /* 0x040fe20000704270 */
[----:B------:R0:W-:Y:S01]  /*30f50*/  @P5 STG.E.U16 desc[UR36][R8.64+0x3e0], R144 ;  /* 0x0003e09008005986 */ /* 0x0001e2000c101524 */
[C---:B------:R-:W-:Y:S02]  /*30f60*/  ISETP.GT.AND P3, PT, R0.reuse, 0x88, P3 ;  /* 0x000000880000780c */ /* 0x040fe40001f64270 */
[C---:B------:R-:W-:Y:S01]  /*30f70*/  ISETP.GT.AND P5, PT, R0.reuse, 0x80, P2 ;  /* 0x000000800000780c */ /* 0x040fe200017a4270 */
[----:B------:R0:W-:Y:S01]  /*30f80*/  @P4 STG.E.U16 desc[UR36][R8.64+0x3e2], R145 ;  /* 0x0003e29108004986 */ /* 0x0001e2000c101524 */
[----:B------:R-:W-:Y:S01]  /*30f90*/  ISETP.GT.AND P4, PT, R0, 0x80, P1 ;  /* 0x000000800000780c */ /* 0x000fe20000f84270 */
[-C--:B------:R-:W-:Y:S01]  /*30fa0*/  FMUL R146, R146, R2.reuse ;  /* 0x0000000292927220 */ /* 0x080fe20000400000 */
[C---:B------:R-:W-:Y:S01]  /*30fb0*/  ISETP.GT.AND P2, PT, R0.reuse, 0x88, P2 ;  /* 0x000000880000780c */ /* 0x040fe20001744270 */
[-C--:B------:R-:W-:Y:S01]  /*30fc0*/  FMUL R147, R147, R2.reuse ;  /* 0x0000000293937220 */ /* 0x080fe20000400000 */
[----:B------:R-:W-:Y:S01]  /*30fd0*/  ISETP.GT.AND P1, PT, R0, 0x88, P1 ;  /* 0x000000880000780c */ /* 0x000fe20000f24270 */
[-C--:B------:R-:W-:Y:S01]  /*30fe0*/  FMUL R148, R148, R2.reuse ;  /* 0x0000000294947220 */ /* 0x080fe20000400000 */
[-C--:B------:R-:W-:Y:S01]  /*30ff0*/  FMUL R149, R149, R2.reuse ;  /* 0x0000000295957220 */ /* 0x080fe20000400000 */
[-C--:B------:R-:W-:Y:S01]  /*31000*/  FMUL R150, R150, R2.reuse ;  /* 0x0000000296967220 */ /* 0x080fe20000400000 */
[----:B------:R-:W-:Y:S01]  /*31010*/  FMUL R151, R151, R2 ;  /* 0x0000000297977220 */ /* 0x000fe20000400000 */
[----:B------:R-:W-:-:S02]  /*31020*/  F2FP.BF16.F32.PACK_AB R146, RZ, R146 ;  /* 0x00000092ff92723e */ /* 0x000fc400000010ff */
[----:B------:R-:W-:Y:S02]  /*31030*/  F2FP.BF16.F32.PACK_AB R147, RZ, R147 ;  /* 0x00000093ff93723e */ /* 0x000fe400000010ff */
[----:B------:R-:W-:Y:S02]  /*31040*/  F2FP.BF16.F32.PACK_AB R148, RZ, R148 ;  /* 0x00000094ff94723e */ /* 0x000fe400000010ff */
[----:B------:R-:W-:Y:S02]  /*31050*/  F2FP.BF16.F32.PACK_AB R149, RZ, R149 ;  /* 0x00000095ff95723e */ /* 0x000fe400000010ff */
[----:B------:R-:W-:Y:S02]  /*31060*/  F2FP.BF16.F32.PACK_AB R150, RZ, R150 ;  /* 0x00000096ff96723e */ /* 0x000fe400000010ff */
[----:B------:R-:W-:Y:S01]  /*31070*/  F2FP.BF16.F32.PACK_AB R151, RZ, R151 ;  /* 0x00000097ff97723e */ /* 0x000fe200000010ff */
[----:B------:R0:W-:Y:S04]  /*31080*/  @P0 STG.E.U16 desc[UR36][R10.64+0x3e0], R146 ;  /* 0x0003e0920a000986 */ /* 0x0001e8000c101524 */
[----:B------:R0:W-:Y:S04]  /*31090*/  @P3 STG.E.U16 desc[UR36][R10.64+0x3e2], R147 ;  /* 0x0003e2930a003986 */ /* 0x0001e8000c101524 */
[----:B------:R0:W-:Y:S04]  /*310a0*/  @P5 STG.E.U16 desc[UR36][R8.64+0x3f0], R148 ;  /* 0x0003f09408005986 */ /* 0x0001e8000c101524 */
[----:B------:R0:W-:Y:S04]  /*310b0*/  @P4 STG.E.U16 desc[UR36][R8.64+0x3f2], R149 ;  /* 0x0003f29508004986 */ /* 0x0001e8000c101524 */
[----:B------:R0:W-:Y:S04]  /*310c0*/  @P2 STG.E.U16 desc[UR36][R10.64+0x3f0], R150 ;  /* 0x0003f0960a002986 */ /* 0x0001e8000c101524 */
[----:B------:R0:W-:Y:S02]  /*310d0*/  @P1 STG.E.U16 desc[UR36][R10.64+0x3f2], R151 ;  /* 0x0003f2970a001986 */ /* 0x0001e4000c101524 */
.L_x_1052:
[----:B------:R-:W-:Y:S05]  /*310e0*/  BSYNC B0 ;  /* 0x0000000000007941 */ /* 0x000fea0003800000 */
.L_x_32:
[----:B0-----:R-:W2:Y:S04]  /*310f0*/  LDL.LU R5, [R1+0x604] ;  /* 0x0006040001057983 */ /* 0x001ea80000300800 */
[----:B------:R-:W2:Y:S01]  /*31100*/  LDL.LU R4, [R1+0x608] ;  /* 0x0006080001047983 */ /* 0x000ea20000300800 */
[----:B------:R-:W-:Y:S01]  /*31110*/  ULDC UR4, c[0x0][0xc] ;  /* 0x0000030000047ab9 */ /* 0x000fe20000000800 */
[----:B------:R-:W-:Y:S01]  /*31120*/  ULDC UR5, c[0x0][0x10] ;  /* 0x0000040000057ab9 */ /* 0x000fe20000000800 */
[----:B------:R-:W2:Y:S01]  /*31130*/  LDC R3, c[0x0][0x14] ;  /* 0x00000500ff037b82 */ /* 0x000ea20000000800 */
[----:B------:R-:W-:Y:S01]  /*31140*/  UIMAD.WIDE.U32 UR4, UR4, UR5, URZ ;  /* 0x00000005040472a5 */ /* 0x000fe2000f8e003f */
[----:B------:R-:W-:Y:S01]  /*31150*/  PRMT R0, RZ, 0x7610, R0 ;  /* 0x00007610ff007816 */ /* 0x000fe20000000000 */
[----:B------:R-:W-:-:S02]  /*31160*/  IMAD.MOV.U32 R23, RZ, RZ, -0x1 ;  /* 0xffffffffff177424 */ /* 0x000fc400078e00ff */
[----:B------:R-:W-:Y:S02]  /*31170*/  IMAD.MOV.U32 R160, RZ, RZ, -0x1 ;  /* 0xffffffffffa07424 */ /* 0x000fe400078e00ff */
[----:B--2---:R-:W-:-:S04]  /*31180*/  IMAD.WIDE.U32 R4, R3, UR4, R4 ;  /* 0x0000000403047c25 */ /* 0x004fc8000f8e0004 */
[----:B------:R-:W-:Y:S01]  /*31190*/  IMAD R3, R3, UR5, RZ ;  /* 0x0000000503037c24 */ /* 0x000fe2000f8e02ff */
[----:B------:R-:W-:Y:S01]  /*311a0*/  ULDC.64 UR4, c[0x0][0x650] ;  /* 0x0001940000047ab9 */ /* 0x000fe20000000a00 */
[----:B------:R-:W-:Y:S01]  /*311b0*/  IMAD.MOV.U32 R25, RZ, RZ, R4 ;  /* 0x000000ffff197224 */ /* 0x000fe200078e0004 */
[----:B------:R-:W-:Y:S01]  /*311c0*/  ISETP.GE.U32.AND P0, PT, R4, UR4, PT ;  /* 0x0000000404007c0c */ /* 0x000fe2000bf06070 */
[----:B------:R-:W-:-:S05]  /*311d0*/  IMAD.IADD R28, R5, 0x1, R3 ;  /* 0x00000001051c7824 */ /* 0x000fca00078e0203 */
[----:B------:R0:W-:Y:S01]  /*311e0*/  STL [R1+0x604], R28 ;  /* 0x0006041c01007387 */ /* 0x0001e20000100800 */
[----:B------:R-:W-:-:S03]  /*311f0*/  ISETP.GE.U32.AND.EX P0, PT, R28, UR5, PT, P0 ;  /* 0x000000051c007c0c */ /* 0x000fc6000bf06100 */
[----:B------:R0:W-:Y:S10]  /*31200*/  STL [R1+0x608], R25 ;  /* 0x0006081901007387 */ /* 0x0001f40000100800 */
[----:B0-----:R-:W-:Y:S05]  /*31210*/  @P0 BRA `(.L_x_1053) ;  /* 0x0000000400700947 */ /* 0x001fea0003800000 */
[----:B------:R-:W0:Y:S01]  /*31220*/  S2R R20, SR_CTAID.X ;  /* 0x0000000000147919 */ /* 0x000e220000002500 */
[----:B---3--:R-:W2:Y:S01]  /*31230*/  LDC.64 R10, c[0x0][0x628] ;  /* 0x00018a00ff0a7b82 */ /* 0x008ea20000000a00 */
[----:B------:R-:W-:Y:S01]  /*31240*/  ULDC UR4, c[0x0][0x150] ;  /* 0x0000540000047ab9 */ /* 0x000fe20000000800 */
[----:B----4-:R-:W-:Y:S01]  /*31250*/  IMAD.MOV.U32 R8, RZ, RZ, R25 ;  /* 0x000000ffff087224 */ /* 0x010fe200078e0019 */
[----:B------:R-:W3:Y:S01]  /*31260*/  S2R R22, SR_CTAID.Y ;  /* 0x0000000000167919 */ /* 0x000ee20000002600 */
[----:B------:R-:W-:-:S04]  /*31270*/  IMAD.MOV.U32 R9, RZ, RZ, R28 ;  /* 0x000000ffff097224 */ /* 0x000fc800078e001c */
[----:B------:R-:W4:Y:S08]  /*31280*/  LDC R23, c[0x0][0x144] ;  /* 0x00005100ff177b82 */ /* 0x000f300000000800 */
[----:B-1----:R-:W1:Y:S08]  /*31290*/  LDC R12, c[0x0][0x630] ;  /* 0x00018c00ff0c7b82 */ /* 0x002e700000000800 */
[----:B------:R-:W1:Y:S01]  /*312a0*/  LDC.64 R14, c[0x0][0x620] ;  /* 0x00018800ff0e7b82 */ /* 0x000e620000000a00 */
[----:B--2---:R-:W-:-:S04]  /*312b0*/  ISETP.NE.U32.AND P0, PT, R10, RZ, PT ;  /* 0x000000ff0a00720c */ /* 0x004fc80003f05070 */
[----:B------:R-:W-:Y:S02]  /*312c0*/  ISETP.NE.AND.EX P0, PT, R11, RZ, PT, P0 ;  /* 0x000000ff0b00720c */ /* 0x000fe40003f05300 */
[----:B0-----:R-:W-:-:S05]  /*312d0*/  I2FP.F32.U32 R0, R20 ;  /* 0x0000001400007245 */ /* 0x001fca0000201000 */
[----:B------:R-:W-:-:S04]  /*312e0*/  FMUL R0, R0, UR4 ;  /* 0x0000000400007c20 */ /* 0x000fc80008400000 */
[----:B------:R0:W2:Y:S02]  /*312f0*/  F2I.U32.TRUNC.NTZ R21, R0 ;  /* 0x0000000000157305 */ /* 0x0000a4000020f000 */
[----:B---34-:R-:W-:Y:S05]  /*31300*/  @!P0 BRA `(.L_x_1054) ;  /* 0x0000000000288947 */ /* 0x018fea0003800000 */
[----:B0-----:R-:W0:Y:S02]  /*31310*/  LDC R0, c[0x0][0x634] ;  /* 0x00018d00ff007b82 */ /* 0x001e240000000800 */
[----:B0-----:R-:W-:-:S05]  /*31320*/  IADD3 R3, P0, R25, R0, RZ ;  /* 0x0000000019037210 */ /* 0x001fca0007f1e0ff */
        /* <DEDUP_REMOVED lines=8> */
.L_x_1054:
[-CC-:B-1----:R-:W-:Y:S01]  /*313b0*/  SHF.R.U64 R160, R8, R12.reuse, R9.reuse ;  /* 0x0000000c08a07219 */ /* 0x182fe20000001209 */
[----:B------:R-:W1:Y:S01]  /*313c0*/  LDC.64 R26, c[0x0][0x640] ;  /* 0x00019000ff1a7b82 */ /* 0x000e620000000a00 */
[----:B0-----:R-:W-:Y:S01]  /*313d0*/  SHF.R.U32.HI R0, RZ, R12, R9 ;  /* 0x0000000cff007219 */ /* 0x001fe20000011609 */
[----:B------:R-:W-:Y:S01]  /*313e0*/  IMAD.MOV.U32 R4, RZ, RZ, R25 ;  /* 0x000000ffff047224 */ /* 0x000fe200078e0019 */
[----:B------:R-:W-:Y:S01]  /*313f0*/  IADD3 R3, P0, RZ, -R160, RZ ;  /* 0x800000a0ff037210 */ /* 0x000fe20007f1e0ff */
[----:B--2---:R-:W-:Y:S01]  /*31400*/  IMAD.MOV R21, RZ, RZ, -R21 ;  /* 0x000000ffff157224 */ /* 0x004fe200078e0a15 */
[----:B------:R-:W-:Y:S01]  /*31410*/  ULDC UR4, c[0x0][0x154] ;  /* 0x0000550000047ab9 */ /* 0x000fe20000000800 */
[----:B------:R-:W-:Y:S02]  /*31420*/  IMAD.MOV.U32 R7, RZ, RZ, 0x1 ;  /* 0x00000001ff077424 */ /* 0x000fe400078e00ff */
[----:B------:R-:W0:Y:S01]  /*31430*/  LDC R6, c[0x0][0x618] ;  /* 0x00018600ff067b82 */ /* 0x000e220000000800 */
[----:B------:R-:W-:-:S02]  /*31440*/  IMAD.X R5, RZ, RZ, ~R0, P0 ;  /* 0x000000ffff057224 */ /* 0x000fc400000e0e00 */
[----:B------:R-:W-:Y:S02]  /*31450*/  IMAD R21, R23, R21, R20 ;  /* 0x0000001517157224 */ /* 0x000fe400078e0214 */
[-C--:B------:R-:W-:Y:S02]  /*31460*/  IMAD R0, R5, R14.reuse, RZ ;  /* 0x0000000e05007224 */ /* 0x080fe400078e02ff */
[----:B------:R-:W-:Y:S01]  /*31470*/  IMAD.MOV.U32 R5, RZ, RZ, R28 ;  /* 0x000000ffff057224 */ /* 0x000fe200078e001c */
[----:B------:R-:W2:Y:S01]  /*31480*/  LDC R8, c[0x0][0x608] ;  /* 0x00018200ff087b82 */ /* 0x000ea20000000800 */
[----:B------:R-:W-:-:S04]  /*31490*/  IMAD.WIDE.U32 R4, R3, R14, R4 ;  /* 0x0000000e03047225 */ /* 0x000fc800078e0004 */
[----:B------:R-:W-:-:S03]  /*314a0*/  IMAD R3, R3, R15, R0 ;  /* 0x0000000f03037224 */ /* 0x000fc600078e0200 */
[----:B------:R-:W3:Y:S01]  /*314b0*/  LDC R24, c[0x0][0x658] ;  /* 0x00019600ff187b82 */ /* 0x000ee20000000800 */
[----:B------:R-:W-:Y:S01]  /*314c0*/  I2FP.F32.U32 R0, R22 ;  /* 0x0000001600007245 */ /* 0x000fe20000201000 */
[----:B------:R-:W-:Y:S01]  /*314d0*/  IMAD.IADD R3, R5, 0x1, R3 ;  /* 0x0000000105037824 */ /* 0x000fe200078e0203 */
[----:B-1----:R-:W-:Y:S01]  /*314e0*/  ISETP.NE.U32.AND P0, PT, R26, RZ, PT ;  /* 0x000000ff1a00720c */ /* 0x002fe20003f05070 */
[----:B------:R-:W-:Y:S02]  /*314f0*/  IMAD.MOV.U32 R5, RZ, RZ, -0x1 ;  /* 0xffffffffff057424 */ /* 0x000fe400078e00ff */
[----:B------:R-:W-:Y:S02]  /*31500*/  FMUL R0, R0, UR4 ;  /* 0x0000000400007c20 */ /* 0x000fe40008400000 */
[----:B------:R-:W1:Y:S01]  /*31510*/  LDC R15, c[0x0][0x148] ;  /* 0x00005200ff0f7b82 */ /* 0x000e620000000800 */
[----:B0-----:R-:W-:Y:S01]  /*31520*/  SHF.R.U64 R12, R4, R6, R3 ;  /* 0x00000006040c7219 */ /* 0x001fe20000001203 */
[----:B------:R0:W4:Y:S01]  /*31530*/  F2I.U32.TRUNC.NTZ R13, R0 ;  /* 0x00000000000d7305 */ /* 0x000122000020f000 */
[----:B------:R-:W-:-:S02]  /*31540*/  ISETP.NE.AND.EX P0, PT, R27, RZ, PT, P0 ;  /* 0x000000ff1b00720c */ /* 0x000fc40003f05300 */
[----:B------:R-:W-:-:S03]  /*31550*/  SHF.R.U32.HI R3, RZ, R6, R3 ;  /* 0x00000006ff037219 */ /* 0x000fc60000011603 */
[----:B------:R-:W0:Y:S01]  /*31560*/  LDC R20, c[0x0][0x600] ;  /* 0x00018000ff147b82 */ /* 0x000e220000000800 */
[-CC-:B--2---:R-:W-:Y:S02]  /*31570*/  SHF.R.U64 R10, R12, R8.reuse, R3.reuse ;  /* 0x000000080c0a7219 */ /* 0x184fe40000001203 */
[----:B------:R-:W-:-:S05]  /*31580*/  SHF.R.U32.HI R3, RZ, R8, R3 ;  /* 0x00000008ff037219 */ /* 0x000fca0000011603 */
[----:B------:R-:W2:Y:S01]  /*31590*/  LDC R25, c[0x0][0x648] ;  /* 0x00019200ff197b82 */ /* 0x000ea20000000800 */
[-C--:B---3--:R-:W-:Y:S02]  /*315a0*/  SHF.L.U32 R4, R5, R24.reuse, RZ ;  /* 0x0000001805047219 */ /* 0x088fe400000006ff */
[--C-:B------:R-:W-:Y:S02]  /*315b0*/  SHF.R.U64 R14, R10, R24, R3.reuse ;  /* 0x000000180a0e7219 */ /* 0x100fe40000001203 */
[----:B------:R-:W-:Y:S02]  /*315c0*/  LOP3.LUT R23, RZ, R4, RZ, 0x33, !PT ;  /* 0x00000004ff177212 */ /* 0x000fe400078e33ff */
[-C--:B------:R-:W-:Y:S01]  /*315d0*/  SHF.R.U32.HI R5, RZ, R24.reuse, R3 ;  /* 0x00000018ff057219 */ /* 0x080fe20000011603 */
[----:B------:R-:W3:Y:S01]  /*315e0*/  LDC R28, c[0x0][0x638] ;  /* 0x00018e00ff1c7b82 */ /* 0x000ee20000000800 */
[----:B------:R-:W-:Y:S01]  /*315f0*/  SHF.L.U32 R172, R7, R24, RZ ;  /* 0x0000001807ac7219 */ /* 0x000fe200000006ff */
[----:B------:R-:W-:-:S06]  /*31600*/  IMAD.MOV.U32 R4, RZ, RZ, R14 ;  /* 0x000000ffff047224 */ /* 0x000fcc00078e000e */
[----:B------:R-:W0:Y:S01]  /*31610*/  LDC R29, c[0x0][0x610] ;  /* 0x00018400ff1d7b82 */ /* 0x000e220000000800 */
[----:B----4-:R-:W-:Y:S05]  /*31620*/  @!P0 BRA `(.L_x_1055) ;  /* 0x0000000000288947 */ /* 0x010fea0003800000 */
        /* <DEDUP_REMOVED lines=10> */
.L_x_1055:
[----:B------:R-:W4:Y:S01]  /*316d0*/  LDC R3, c[0x0][0x65c] ;  /* 0x00019700ff037b82 */ /* 0x000f220000000800 */
[----:B0-2---:R-:W-:Y:S01]  /*316e0*/  SHF.R.U64 R0, R4, R25, R5 ;  /* 0x0000001904007219 */ /* 0x005fe20000001205 */
[----:B------:R-:W-:Y:S01]  /*316f0*/  VIADD R7, R20, 0xffffffff ;  /* 0xffffffff14077836 */ /* 0x000fe20000000000 */
[----:B------:R-:W-:Y:S01]  /*31700*/  LOP3.LUT R5, R10, R23, RZ, 0xc0, !PT ;  /* 0x000000170a057212 */ /* 0x000fe200078ec0ff */
[----:B------:R-:W-:Y:S02]  /*31710*/  IMAD.MOV R13, RZ, RZ, -R13 ;  /* 0x000000ffff0d7224 */ /* 0x000fe400078e0a0d */
[----:B------:R-:W-:Y:S02]  /*31720*/  IMAD.MOV.U32 R4, RZ, RZ, 0x1 ;  /* 0x00000001ff047424 */ /* 0x000fe400078e00ff */
[----:B------:R-:W-:Y:S01]  /*31730*/  IMAD R172, R172, R0, R5 ;  /* 0x00000000acac7224 */ /* 0x000fe200078e0205 */
[----:B------:R-:W-:Y:S02]  /*31740*/  LOP3.LUT R5, R12, R7, RZ, 0xc0, !PT ;  /* 0x000000070c057212 */ /* 0x000fe400078ec0ff */
[----:B----4-:R-:W-:Y:S01]  /*31750*/  ISETP.NE.AND P0, PT, R3, 0x1, PT ;  /* 0x000000010300780c */ /* 0x010fe20003f05270 */
[----:B------:R-:W-:-:S04]  /*31760*/  IMAD.MOV R3, RZ, RZ, -R0 ;  /* 0x000000ffff037224 */ /* 0x000fc800078e0a00 */
[----:B---3--:R-:W-:-:S04]  /*31770*/  IMAD R0, R3, R28, R14 ;  /* 0x0000001c03007224 */ /* 0x008fc800078e020e */
[----:B------:R-:W-:Y:S01]  /*31780*/  IMAD R3, R0, R20, R5 ;  /* 0x0000001400037224 */ /* 0x000fe200078e0205 */
[----:B------:R-:W-:-:S03]  /*31790*/  PRMT R0, R4, 0x7610, R0 ;  /* 0x0000761004007816 */ /* 0x000fc60000000000 */
[----:B-1----:R-:W-:-:S04]  /*317a0*/  @P0 IMAD R21, R15, R13, R22 ;  /* 0x0000000d0f150224 */ /* 0x002fc800078e0216 */
[----:B------:R-:W-:-:S05]  /*317b0*/  IMAD R172, R172, R29, R21 ;  /* 0x0000001dacac7224 */ /* 0x000fca00078e0215 */
[----:B------:R-:W-:Y:S02]  /*317c0*/  SEL R23, R3, R172, !P0 ;  /* 0x000000ac03177207 */ /* 0x000fe40004000000 */
[----:B------:R-:W-:-:S07]  /*317d0*/  SEL R172, R172, R3, !P0 ;  /* 0x00000003acac7207 */ /* 0x000fce0004000000 */
.L_x_1053:
[----:B------:R-:W-:Y:S01]  /*317e0*/  LOP3.LUT P0, RZ, R0, 0xff, RZ, 0xc0, !PT ;  /* 0x000000ff00ff7812 */ /* 0x000fe2000780c0ff */
[----:B------:R-:W-:-:S12]  /*317f0*/  IMAD.MOV.U32 R22, RZ, RZ, R172 ;  /* 0x000000ffff167224 */ /* 0x000fd800078e00ac */
[----:B------:R-:W-:Y:S05]  /*31800*/  @P0 BRA `(.L_x_1056) ;  /* 0xfffffcf8009c0947 */ /* 0x000fea000383ffff */
[----:B------:R-:W-:Y:S05]  /*31810*/  EXIT ;  /* 0x000000000000794d */ /* 0x000fea0003800000 */
.L_x_7:
[----:B------:R-:W2:Y:S01]  /*31820*/  LDL R17, [R1+0x608] ;  /* 0x0006080001117983 */ /* 0x000ea20000100800 */
[----:B------:R-:W-:-:S03]  /*31830*/  ULDC.64 UR4, c[0x0][0x650] ;  /* 0x0001940000047ab9 */ /* 0x000fc60000000a00 */
[----:B------:R-:W3:Y:S01]  /*31840*/  LDL R20, [R1+0x604] ;  /* 0x0006040001147983 */ /* 0x000ee20000100800 */
[----:B------:R-:W-:Y:S01]  /*31850*/  PRMT R8, RZ, 0x7610, R8 ;  /* 0x00007610ff087816 */ /* 0x000fe20000000008 */
[----:B------:R-:W-:Y:S02]  /*31860*/  IMAD.MOV.U32 R3, RZ, RZ, -0x1 ;  /* 0xffffffffff037424 */ /* 0x000fe400078e00ff */
[----:B------:R-:W-:Y:S02]  /*31870*/  IMAD.MOV.U32 R2, RZ, RZ, -0x1 ;  /* 0xffffffffff027424 */ /* 0x000fe400078e00ff */
[----:B------:R-:W-:Y:S01]  /*31880*/  IMAD.MOV.U32 R12, RZ, RZ, -0x1 ;  /* 0xffffffffff0c7424 */ /* 0x000fe200078e00ff */
[----:B--2---:R-:W-:-:S04]  /*31890*/  ISETP.GE.U32.AND P0, PT, R17, UR4, PT ;  /* 0x0000000411007c0c */ /* 0x004fc8000bf06070 */
[----:B---3--:R-:W-:-:S13]  /*318a0*/  ISETP.GE.U32.AND.EX P0, PT, R20, UR5, PT, P0 ;  /* 0x0000000514007c0c */ /* 0x008fda000bf06100 */
        /* <DEDUP_REMOVED lines=19> */
.L_x_1058:
[----:B------:R-:W1:Y:S01]  /*319e0*/  LDC.64 R22, c[0x0][0x640] ;  /* 0x00019000ff167b82 */ /* 0x000e620000000a00 */
[-CC-:B------:R-:W-:Y:S01]  /*319f0*/  SHF.R.U64 R15, R10, R16.reuse, R11.reuse ;  /* 0x000000100a0f7219 */ /* 0x180fe2000000120b */
[----:B0-----:R-:W-:Y:S01]  /*31a00*/  IMAD.MOV.U32 R24, RZ, RZ, 0x1 ;  /* 0x00000001ff187424 */ /* 0x001fe200078e00ff */
[----:B------:R-:W-:Y:S02]  /*31a10*/  SHF.R.U32.HI R2, RZ, R16, R11 ;  /* 0x00000010ff027219 */ /* 0x000fe4000001160b */
[----:B------:R-:W-:-:S03]  /*31a20*/  IADD3 R9, P0, RZ, -R15, RZ ;  /* 0x8000000fff097210 */ /* 0x000fc60007f1e0ff */
[----:B------:R-:W0:Y:S02]  /*31a30*/  LDC R10, c[0x0][0x618] ;  /* 0x00018600ff0a7b82 */ /* 0x000e240000000800 */
[----:B------:R-:W-:Y:S02]  /*31a40*/  IMAD.X R3, RZ, RZ, ~R2, P0 ;  /* 0x000000ffff037224 */ /* 0x000fe400000e0e02 */
[----:B------:R-:W-:Y:S02]  /*31a50*/  IMAD.MOV.U32 R2, RZ, RZ, R17 ;  /* 0x000000ffff027224 */ /* 0x000fe400078e0011 */
[-C--:B------:R-:W-:Y:S02]  /*31a60*/  IMAD R8, R3, R18.reuse, RZ ;  /* 0x0000001203087224 */ /* 0x080fe400078e02ff */
[----:B------:R-:W2:Y:S01]  /*31a70*/  LDC R16, c[0x0][0x608] ;  /* 0x00018200ff107b82 */ /* 0x000ea20000000800 */
        /* <DEDUP_REMOVED lines=9> */
[----:B0-----:R-:W-:-:S02]  /*31b10*/  SHF.R.U64 R12, R2, R10, R3 ;  /* 0x0000000a020c7219 */ /* 0x001fc40000001203 */
[----:B------:R-:W-:-:S04]  /*31b20*/  SHF.R.U32.HI R3, RZ, R10, R3 ;  /* 0x0000000aff037219 */ /* 0x000fc80000011603 */
[----:B------:R-:W0:Y:S01]  /*31b30*/  LDC R19, c[0x0][0x648] ;  /* 0x00019200ff137b82 */ /* 0x000e220000000800 */
[-CC-:B--2---:R-:W-:Y:S02]  /*31b40*/  SHF.R.U64 R17, R12, R16.reuse, R3.reuse ;  /* 0x000000100c117219 */ /* 0x184fe40000001203 */
[----:B------:R-:W-:-:S05]  /*31b50*/  SHF.R.U32.HI R2, RZ, R16, R3 ;  /* 0x00000010ff027219 */ /* 0x000fca0000011603 */
[----:B------:R-:W2:Y:S01]  /*31b60*/  LDC R20, c[0x0][0x638] ;  /* 0x00018e00ff147b82 */ /* 0x000ea20000000800 */
        /* <DEDUP_REMOVED lines=17> */
.L_x_1059:
[----:B------:R-:W4:Y:S01]  /*31c80*/  LDC R8, c[0x0][0x65c] ;  /* 0x00019700ff087b82 */ /* 0x000f220000000800 */
[----:B0-----:R-:W-:Y:S01]  /*31c90*/  SHF.R.U64 R3, R2, R19, R3 ;  /* 0x0000001302037219 */ /* 0x001fe20000001203 */
[----:B-1----:R-:W-:Y:S01]  /*31ca0*/  VIADD R9, R18, 0xffffffff ;  /* 0xffffffff12097836 */ /* 0x002fe20000000000 */
[----:B------:R-:W-:Y:S02]  /*31cb0*/  SHF.L.U32 R24, R24, R21, RZ ;  /* 0x0000001518187219 */ /* 0x000fe400000006ff */
[----:B------:R-:W-:Y:S01]  /*31cc0*/  LOP3.LUT R2, R17, R26, RZ, 0xc0, !PT ;  /* 0x0000001a11027212 */ /* 0x000fe200078ec0ff */
[----:B------:R-:W-:-:S04]  /*31cd0*/  IMAD.MOV R5, RZ, RZ, -R3 ;  /* 0x000000ffff057224 */ /* 0x000fc800078e0a03 */
[----:B------:R-:W-:Y:S02]  /*31ce0*/  IMAD R3, R24, R3, R2 ;  /* 0x0000000318037224 */ /* 0x000fe400078e0202 */
[----:B--2---:R-:W-:Y:S01]  /*31cf0*/  IMAD R2, R5, R20, R16 ;  /* 0x0000001405027224 */ /* 0x004fe200078e0210 */
[----:B----4-:R-:W-:Y:S01]  /*31d00*/  ISETP.NE.AND P0, PT, R8, 0x1, PT ;  /* 0x000000010800780c */ /* 0x010fe20003f05270 */
[----:B------:R-:W-:-:S12]  /*31d10*/  IMAD.MOV.U32 R8, RZ, RZ, 0x1 ;  /* 0x00000001ff087424 */ /* 0x000fd800078e00ff */
[----:B------:R-:W-:Y:S01]  /*31d20*/  @P0 IMAD R6, R7, R14, R4 ;  /* 0x0000000e07060224 */ /* 0x000fe200078e0204 */
[----:B------:R-:W-:Y:S01]  /*31d30*/  LOP3.LUT R7, R12, R9, RZ, 0xc0, !PT ;  /* 0x000000090c077212 */ /* 0x000fe200078ec0ff */
[----:B------:R-:W-:Y:S02]  /*31d40*/  IMAD.MOV.U32 R12, RZ, RZ, R15 ;  /* 0x000000ffff0c7224 */ /* 0x000fe400078e000f */
[----:B---3--:R-:W-:Y:S02]  /*31d50*/  IMAD R3, R3, R25, R6 ;  /* 0x0000001903037224 */ /* 0x008fe400078e0206 */
[----:B------:R-:W-:-:S05]  /*31d60*/  IMAD R4, R2, R18, R7 ;  /* 0x0000001202047224 */ /* 0x000fca00078e0207 */
[----:B------:R-:W-:Y:S02]  /*31d70*/  SEL R2, R4, R3, !P0 ;  /* 0x0000000304027207 */ /* 0x000fe40004000000 */
[----:B------:R-:W-:-:S07]  /*31d80*/  SEL R3, R3, R4, !P0 ;  /* 0x0000000403037207 */ /* 0x000fce0004000000 */
.L_x_1057:
[----:B------:R-:W-:-:S08]  /*31d90*/  NOP ;  /* 0x0000000000007918 */ /* 0x000fd00000000000 */
[----:B0-----:R-:W0:-:S00]  /*31da0*/  USETMAXREG.DEALLOC.CTAPOOL 0x18 ;  /* 0x00000018000079c8 */ /* 0x001e0000080e0500 */
[----:B0-----:R-:W-:-:S13]  /*31db0*/  ISETP.NE.AND P0, PT, R0, RZ, PT ;  /* 0x000000ff0000720c */ /* 0x001fda0003f05270 */
[----:B------:R-:W-:Y:S05]  /*31dc0*/  @P0 EXIT ;  /* 0x000000000000094d */ /* 0x000fea0003800000 */
[----:B------:R-:W-:Y:S01]  /*31dd0*/  LOP3.LUT P0, RZ, R8, 0xff, RZ, 0xc0, !PT ;  /* 0x000000ff08ff7812 */ /* 0x000fe2000780c0ff */
[----:B------:R-:W-:Y:S02]  /*31de0*/  IMAD.MOV.U32 R0, RZ, RZ, 0x1 ;  /* 0x00000001ff007424 */ /* 0x000fe400078e00ff */
[----:B------:R-:W-:-:S10]  /*31df0*/  IMAD.MOV.U32 R8, RZ, RZ, RZ ;  /* 0x000000ffff087224 */ /* 0x000fd400078e00ff */
[----:B------:R-:W-:Y:S05]  /*31e00*/  @!P0 BRA `(.L_x_1060) ;  /* 0x0000000c005c8947 */ /* 0x000fea0003800000 */
[----:B------:R-:W2:Y:S01]  /*31e10*/  LDL R4, [R1+0x600] ;  /* 0x0006000001047983 */ /* 0x000ea20000100800 */
[----:B------:R-:W0:Y:S01]  /*31e20*/  LDC R0, c[0x0][0x28c] ;  /* 0x0000a300ff007b82 */ /* 0x000e220000000800 */
[----:B------:R-:W-:Y:S01]  /*31e30*/  ULDC UR5, c[0x0][0x600] ;  /* 0x0001800000057ab9 */ /* 0x000fe20000000800 */
[----:B------:R-:W-:Y:S01]  /*31e40*/  ULDC UR4, c[0x0][0xc] ;  /* 0x0000030000047ab9 */ /* 0x000fe20000000800 */
[----:B------:R-:W1:Y:S01]  /*31e50*/  S2R R11, SR_CgaCtaId ;  /* 0x00000000000b7919 */ /* 0x000e620000008800 */
[----:B------:R-:W-:Y:S01]  /*31e60*/  UIADD3 UR16, UR5, -0x1, URZ ;  /* 0xffffffff05107890 */ /* 0x000fe2000fffe03f */
[----:B------:R-:W-:Y:S01]  /*31e70*/  BSSY B0, `(.L_x_1060) ;  /* 0x00000d0000007945 */ /* 0x000fe20003800000 */
[----:B------:R-:W-:Y:S01]  /*31e80*/  ULDC UR6, c[0x0][0x658] ;  /* 0x0001960000067ab9 */ /* 0x000fe20000000800 */
[----:B------:R-:W-:Y:S01]  /*31e90*/  ULDC UR5, c[0x0][0x10] ;  /* 0x0000040000057ab9 */ /* 0x000fe20000000800 */
[----:B------:R-:W-:Y:S01]  /*31ea0*/  UMOV UR7, 0xffffffff ;  /* 0xffffffff00077882 */ /* 0x000fe20000000000 */
[----:B------:R-:W-:Y:S01]  /*31eb0*/  UMOV UR8, 0x1 ;  /* 0x0000000100087882 */ /* 0x000fe20000000000 */
[----:B------:R-:W-:Y:S01]  /*31ec0*/  UIMAD.WIDE.U32 UR4, UR4, UR5, URZ ;  /* 0x00000005040472a5 */ /* 0x000fe2000f8e003f */
[----:B------:R-:W-:Y:S01]  /*31ed0*/  IMAD.MOV.U32 R10, RZ, RZ, 0x1 ;  /* 0x00000001ff0a7424 */ /* 0x000fe200078e00ff */
[----:B------:R-:W-:Y:S01]  /*31ee0*/  USHF.L.U32 UR7, UR7, UR6, URZ ;  /* 0x0000000607077299 */ /* 0x000fe2000800063f */
[----:B------:R-:W-:Y:S01]  /*31ef0*/  IMAD.MOV.U32 R8, RZ, RZ, RZ ;  /* 0x000000ffff087224 */ /* 0x000fe200078e00ff */
[----:B------:R-:W-:-:S02]  /*31f00*/  USHF.L.U32 UR18, UR8, UR6, URZ ;  /* 0x0000000608127299 */ /* 0x000fc4000800063f */
[----:B------:R-:W-:Y:S01]  /*31f10*/  ULOP3.LUT UR17, URZ, UR7, URZ, 0x33, !UPT ;  /* 0x000000073f117292 */ /* 0x000fe2000f8e333f */
[----:B------:R-:W-:Y:S01]  /*31f20*/  ULDC UR6, c[0x0][0x14] ;  /* 0x0000050000067ab9 */ /* 0x000fe20000000800 */
[----:B------:R-:W-:Y:S01]  /*31f30*/  ULDC.64 UR22, c[0x0][0x198] ;  /* 0x0000660000167ab9 */ /* 0x000fe20000000a00 */
[----:B------:R-:W-:Y:S02]  /*31f40*/  UIMAD.WIDE.U32 UR20, UR4, UR6, URZ ;  /* 0x00000006041472a5 */ /* 0x000fe4000f8e003f */
[----:B------:R-:W-:Y:S01]  /*31f50*/  UIMAD UR13, UR5, UR6, URZ ;  /* 0x00000006050d72a4 */ /* 0x000fe2000f8e023f */
[----:B0-----:R-:W-:-:S03]  /*31f60*/  VIADD R0, R0, 0x1f ;  /* 0x0000001f00007836 */ /* 0x001fc60000000000 */
[----:B------:R-:W-:Y:S02]  /*31f70*/  UIADD3 UR13, UR21, UR13, URZ ;  /* 0x0000000d150d7290 */ /* 0x000fe4000fffe03f */
[----:B------:R-:W-:-:S04]  /*31f80*/  SHF.R.S32.HI R5, RZ, 0x1f, R0 ;  /* 0x0000001fff057819 */ /* 0x000fc80000011400 */
[----:B------:R-:W-:Y:S01]  /*31f90*/  LEA.HI R5, R5, R0, RZ, 0x5 ;  /* 0x0000000005057211 */ /* 0x000fe200078f28ff */
[----:B------:R-:W-:Y:S02]  /*31fa0*/  IMAD.MOV.U32 R0, RZ, RZ, 0x1 ;  /* 0x00000001ff007424 */ /* 0x000fe400078e00ff */
[C---:B-1----:R-:W-:Y:S01]  /*31fb0*/  IMAD.SHL.U32 R17, R11.reuse, 0x100, RZ ;  /* 0x000001000b117824 */ /* 0x042fe200078e00ff */
[----:B------:R-:W-:Y:S01]  /*31fc0*/  SHF.R.S32.HI R6, RZ, 0x5, R5 ;  /* 0x00000005ff067819 */ /* 0x000fe20000011405 */
[----:B------:R-:W-:-:S03]  /*31fd0*/  IMAD.SHL.U32 R11, R11, 0x2000, RZ ;  /* 0x000020000b0b7824 */ /* 0x000fc600078e00ff */
[----:B------:R-:W-:Y:S01]  /*31fe0*/  LOP3.LUT R17, R17, 0x100, RZ, 0xc0, !PT ;  /* 0x0000010011117812 */ /* 0x000fe200078ec0ff */
[----:B------:R-:W-:Y:S01]  /*31ff0*/  VIADD R18, R6, 0x1 ;  /* 0x0000000106127836 */ /* 0x000fe20000000000 */
[----:B------:R-:W-:Y:S02]  /*32000*/  LOP3.LUT R11, R11, 0x2000, RZ, 0xc0, !PT ;  /* 0x000020000b0b7812 */ /* 0x000fe400078ec0ff */
[----:B--2---:R-:W-:-:S07]  /*32010*/  LOP3.LUT R7, R4, 0x2, RZ, 0xfc, !PT ;  /* 0x0000000204077812 */ /* 0x004fce00078efcff */
.L_x_1071:
[----:B------:R-:W-:-:S03]  /*32020*/  UMOV UR4, 0xffffffff ;  /* 0xffffffff00047882 */ /* 0x000fc60000000000 */
[----:B------:R-:W-:Y:S05]  /*32030*/  BRA.DIV UR4, `(.L_x_1061) ;  /* 0x0000000e04e47947 */ /* 0x000fea000b800000 */
[----:B------:R-:W-:-:S13]  /*32040*/  ELECT P6, URZ, PT ;  /* 0x00000000003f782f */ /* 0x000fda00038c0000 */
.L_x_1083:
[----:B------:R-:W0:Y:S01]  /*32050*/  LDC R4, c[0x0][0x28c] ;  /* 0x0000a300ff047b82 */ /* 0x000e220000000800 */
[----:B------:R-:W-:Y:S01]  /*32060*/  BSSY B1, `(.L_x_1062) ;  /* 0x0000039000017945 */ /* 0x000fe20003800000 */
[----:B0-----:R-:W-:-:S13]  /*32070*/  ISETP.LT.OR P6, PT, R4, 0x1, !P6 ;  /* 0x000000010400780c */ /* 0x001fda00077c1670 */
[----:B------:R-:W-:Y:S05]  /*32080*/  @P6 BRA `(.L_x_1063) ;  /* 0x0000000000d86947 */ /* 0x000fea0003800000 */
[----:B------:R-:W-:Y:S02]  /*32090*/  IMAD R2, R2, 0x200, R17 ;  /* 0x0000020002027824 */ /* 0x000fe400078e0211 */
[----:B------:R-:W-:Y:S02]  /*320a0*/  IMAD R3, R3, 0xc0, RZ ;  /* 0x000000c003037824 */ /* 0x000fe400078e02ff */
[----:B------:R-:W-:Y:S02]  /*320b0*/  IMAD.MOV.U32 R4, RZ, RZ, RZ ;  /* 0x000000ffff047224 */ /* 0x000fe400078e00ff */
[----:B------:R-:W-:Y:S02]  /*320c0*/  IMAD.MOV.U32 R5, RZ, RZ, R18 ;  /* 0x000000ffff057224 */ /* 0x000fe400078e0012 */
[----:B------:R-:W-:Y:S02]  /*320d0*/  IMAD.MOV.U32 R9, RZ, RZ, R0 ;  /* 0x000000ffff097224 */ /* 0x000fe400078e0000 */
[----:B------:R-:W-:-:S07]  /*320e0*/  IMAD.MOV.U32 R13, RZ, RZ, R8 ;  /* 0x000000ffff0d7224 */ /* 0x000fce00078e0008 */
.L_x_1066:
[----:B------:R-:W0:Y:S01]  /*320f0*/  S2R R14, SR_CgaCtaId ;  /* 0x00000000000e7919 */ /* 0x000e220000008800 */
[----:B------:R-:W-:Y:S02]  /*32100*/  MOV R15, 0x400 ;  /* 0x00000400000f7802 */ /* 0x000fe40000000f00 */
[----:B------:R-:W-:Y:S02]  /*32110*/  SHF.L.U32 R16, R9, 0x1f, RZ ;  /* 0x0000001f09107819 */ /* 0x000fe400000006ff */
[----:B0-----:R-:W-:-:S05]  /*32120*/  LEA R14, R14, R15, 0x18 ;  /* 0x0000000f0e0e7211 */ /* 0x001fca00078ec0ff */
[----:B------:R-:W-:-:S04]  /*32130*/  IMAD R15, R13, 0x8, R14 ;  /* 0x000000080d0f7824 */ /* 0x000fc800078e020e */
[----:B------:R-:W0:Y:S02]  /*32140*/  SYNCS.PHASECHK.TRANS64.TRYWAIT P0, [R15+URZ+0x28], R16 ;  /* 0x000028100f0075a7 */ /* 0x000e24000800017f */
[----:B0-----:R-:W-:Y:S05]  /*32150*/  @!P0 BRA `(.L_x_1064) ;  /* 0x0000000c00bc8947 */ /* 0x001fea0003800000 */
.L_x_1084:
[----:B------:R-:W1:Y:S02]  /*32160*/  S2R R19, SR_TID.X ;  /* 0x0000000000137919 */ /* 0x000e640000002100 */
[----:B-1----:R-:W-:-:S13]  /*32170*/  LOP3.LUT P0, RZ, R19, 0x7f, RZ, 0xc0, !PT ;  /* 0x0000007f13ff7812 */ /* 0x002fda000780c0ff */
[----:B0-----:R-:W0:Y:S02]  /*32180*/  @!P0 LDC R16, c[0x0][0x500] ;  /* 0x00014000ff108b82 */ /* 0x001e240000000800 */
[----:B0-----:R0:W-:Y:S02]  /*32190*/  @!P0 SYNCS.ARRIVE.TRANS64 RZ, [R15+URZ], R16 ;  /* 0x000000100fff89a7 */ /* 0x0011e4000800003f */
[----:B0-----:R-:W-:-:S04]  /*321a0*/  PRMT R16, R7, 0x9910, RZ ;  /* 0x0000991007107816 */ /* 0x001fc800000000ff */
[----:B------:R-:W-:-:S13]  /*321b0*/  ISETP.NE.AND P0, PT, R16, 0x2, PT ;  /* 0x000000021000780c */ /* 0x000fda0003f05270 */
[----:B------:R-:W-:Y:S05]  /*321c0*/  @P0 BRA `(.L_x_1065) ;  /* 0x0000000000040947 */ /* 0x000fea0003800000 */
[----:B------:R-:W-:Y:S01]  /*321d0*/  BPT.TRAP 0x1 ;  /* 0x000000040000795c */ /* 0x000fe20000300000 */
.L_x_1065:
[----:B------:R-:W-:Y:S01]  /*321e0*/  R2UR UR9, R15 ;  /* 0x000000000f0972ca */ /* 0x000fe200000e0000 */
[--C-:B------:R-:W-:Y:S01]  /*321f0*/  IMAD R15, R13, 0x3000, R14.reuse ;  /* 0x000030000d0f7824 */ /* 0x100fe200078e020e */
[----:B------:R-:W-:Y:S01]  /*32200*/  UIADD3 UR4, UP0, UR22, 0xf0, URZ ;  /* 0x000000f016047890 */ /* 0x000fe2000ff1e03f */
[----:B------:R-:W-:Y:S01]  /*32210*/  VIADD R5, R5, 0xffffffff ;  /* 0xffffffff05057836 */ /* 0x000fe20000000000 */
[----:B------:R-:W-:Y:S01]  /*32220*/  R2UR UR11, R3 ;  /* 0x00000000030b72ca */ /* 0x000fe200000e0000 */
[----:B------:R-:W-:Y:S01]  /*32230*/  UIADD3 UR24, UP1, UR22, 0x1f0, URZ ;  /* 0x000001f016187890 */ /* 0x000fe2000ff3e03f */
[----:B------:R-:W-:Y:S01]  /*32240*/  R2UR UR5, R15 ;  /* 0x000000000f0572ca */ /* 0x000fe200000e0000 */
[C---:B------:R-:W-:Y:S01]  /*32250*/  IMAD R15, R13.reuse, 0x4000, R11 ;  /* 0x000040000d0f7824 */ /* 0x040fe200078e020b */
[----:B------:R-:W-:Y:S01]  /*32260*/  R2UR UR10, R4 ;  /* 0x00000000040a72ca */ /* 0x000fe200000e0000 */
[----:B------:R-:W-:Y:S01]  /*32270*/  VIADD R13, R13, 0x1 ;  /* 0x000000010d0d7836 */ /* 0x000fe20000000000 */
[----:B------:R-:W-:Y:S01]  /*32280*/  R2UR UR12, R12 ;  /* 0x000000000c0c72ca */ /* 0x000fe200000e0000 */
[----:B------:R-:W-:Y:S01]  /*32290*/  IMAD R15, R15, 0x2, R14 ;  /* 0x000000020f0f7824 */ /* 0x000fe200078e020e */
[----:B------:R-:W-:Y:S01]  /*322a0*/  R2UR UR19, R2 ;  /* 0x00000000021372ca */ /* 0x000fe200000e0000 */
[----:B------:R-:W-:Y:S01]  /*322b0*/  UIADD3.X UR25, URZ, UR23, URZ, UP1, !UPT ;  /* 0x000000173f197290 */ /* 0x000fe20008ffe43f */
[----:B------:R-:W-:Y:S01]  /*322c0*/  ISETP.GT.AND P1, PT, R5, 0x1, PT ;  /* 0x000000010500780c */ /* 0x000fe20003f24270 */
[----:B------:R-:W-:Y:S01]  /*322d0*/  UMOV UR6, 0x0 ;  /* 0x0000000000067882 */ /* 0x000fe20000000000 */
[----:B------:R-:W-:Y:S01]  /*322e0*/  R2UR UR8, R15 ;  /* 0x000000000f0872ca */ /* 0x000fe200000e0000 */
[----:B------:R-:W-:Y:S01]  /*322f0*/  UMOV UR7, 0x10000000 ;  /* 0x1000000000077882 */ /* 0x000fe20000000000 */
[C---:B------:R-:W-:Y:S01]  /*32300*/  ISETP.NE.AND P0, PT, R13.reuse, 0x5, PT ;  /* 0x000000050d00780c */ /* 0x040fe20003f05270 */
[----:B------:R-:W-:Y:S01]  /*32310*/  UIADD3 UR14, UR5, 0x100, URZ ;  /* 0x00000100050e7890 */ /* 0x000fe2000fffe03f */
[----:B------:R-:W-:Y:S01]  /*32320*/  VIADD R4, R4, 0x20 ;  /* 0x0000002004047836 */ /* 0x000fe20000000000 */
[----:B------:R-:W-:Y:S01]  /*32330*/  UIADD3.X UR5, URZ, UR23, URZ, UP0, !UPT ;  /* 0x000000173f057290 */ /* 0x000fe200087fe43f */
[----:B------:R-:W-:Y:S01]  /*32340*/  SEL R14, RZ, 0x1, P0 ;  /* 0x00000001ff0e7807 */ /* 0x000fe20000000000 */
[----:B------:R-:W-:Y:S01]  /*32350*/  UMOV UR26, 0x30000 ;  /* 0x00030000001a7882 */ /* 0x000fe20000000000 */
[----:B------:R-:W-:-:S02]  /*32360*/  SEL R13, R13, RZ, P0 ;  /* 0x000000ff0d0d7207 */ /* 0x000fc40000000000 */
[----:B------:R-:W-:-:S03]  /*32370*/  LOP3.LUT R9, R9, R14, RZ, 0x3c, !PT ;  /* 0x0000000e09097212 */ /* 0x000fc600078e3cff */
[----:B------:R-:W-:-:S03]  /*32380*/  UIADD3 UR15, UR8, 0xf100, URZ ;  /* 0x0000f100080f7890 */ /* 0x000fc6000fffe03f */
[----:B------:R-:W-:Y:S02]  /*32390*/  UMOV UR8, UR14 ;  /* 0x0000000e00087c82 */ /* 0x000fe40008000000 */
[----:B------:R0:W-:Y:S02]  /*323a0*/  UTMALDG.3D [UR8], [UR4], desc[UR6] ;  /* 0x00000608040075b4 */ /* 0x0001e40008011000 */
[----:B0-----:R-:W-:Y:S01]  /*323b0*/  UMOV UR8, UR15 ;  /* 0x0000000f00087c82 */ /* 0x001fe20008000000 */
[----:B------:R-:W-:Y:S02]  /*323c0*/  UMOV UR11, UR19 ;  /* 0x00000013000b7c82 */ /* 0x000fe40008000000 */
[----:B------:R0:W-:Y:S02]  /*323d0*/  UTMALDG.3D.MULTICAST [UR8], [UR24], UR26, desc[UR6] ;  /* 0x00000608180073b4 */ /* 0x0001e4000801181a */
[----:B0-----:R-:W-:Y:S05]  /*323e0*/  @P1 BRA `(.L_x_1066) ;  /* 0xfffffffc00401947 */ /* 0x001fea000383ffff */
.L_x_1063:
[----:B------:R-:W-:Y:S05]  /*323f0*/  BSYNC B1 ;  /* 0x0000000000017941 */ /* 0x000fea0003800000 */
.L_x_1062:
[----:B------:R-:W2:Y:S01]  /*32400*/  LDL.LU R15, [R1+0x604] ;  /* 0x00060400010f7983 */ /* 0x000ea20000300800 */
[----:B------:R-:W-:Y:S01]  /*32410*/  LOP3.LUT P0, RZ, R10, 0xff, RZ, 0xc0, !PT ;  /* 0x000000ff0aff7812 */ /* 0x000fe2000780c0ff */
[C---:B------:R-:W-:Y:S01]  /*32420*/  IMAD.IADD R8, R6.reuse, 0x1, R8 ;  /* 0x0000000106087824 */ /* 0x040fe200078e0208 */
[----:B------:R-:W-:Y:S01]  /*32430*/  ULDC.64 UR4, c[0x0][0x650] ;  /* 0x0001940000047ab9 */ /* 0x000fe20000000a00 */
[----:B------:R-:W3:Y:S01]  /*32440*/  LDL.LU R14, [R1+0x608] ;  /* 0x00060800010e7983 */ /* 0x000ee20000300800 */
[----:B------:R-:W-:Y:S01]  /*32450*/  ISETP.GE.U32.AND P1, PT, R6, 0x5, PT ;  /* 0x000000050600780c */ /* 0x000fe20003f26070 */
[----:B------:R-:W-:Y:S01]  /*32460*/  BSSY B1, `(.L_x_1067) ;  /* 0x000006e000017945 */ /* 0x000fe20003800000 */
[----:B------:R-:W-:Y:S01]  /*32470*/  IMAD.MOV.U32 R12, RZ, RZ, -0x1 ;  /* 0xffffffffff0c7424 */ /* 0x000fe200078e00ff */
[----:B------:R-:W-:Y:S02]  /*32480*/  PRMT R4, RZ, 0x7610, R4 ;  /* 0x00007610ff047816 */ /* 0x000fe40000000004 */
[----:B------:R-:W-:-:S04]  /*32490*/  PRMT R10, RZ, 0x7610, R10 ;  /* 0x00007610ff0a7816 */ /* 0x000fc8000000000a */
[----:B------:R-:W0:Y:S01]  /*324a0*/  @P0 S2R R3, SR_CgaCtaId ;  /* 0x0000000000030919 */ /* 0x000e220000008800 */
[----:B------:R-:W-:-:S04]  /*324b0*/  @P0 MOV R2, 0x400 ;  /* 0x0000040000020802 */ /* 0x000fc80000000f00 */
[----:B0-----:R-:W-:-:S04]  /*324c0*/  @P0 LEA R2, R3, R2, 0x18 ;  /* 0x0000000203020211 */ /* 0x001fc800078ec0ff */
[----:B------:R0:W-:Y:S01]  /*324d0*/  @P0 SYNCS.ARRIVE.TRANS64.A1T0 RZ, [R2+URZ+0x68], RZ ;  /* 0x000068ff02ff09a7 */ /* 0x0001e2000810003f */
[----:B------:R-:W-:-:S04]  /*324e0*/  ISETP.GT.U32.AND P0, PT, R8, 0x4, PT ;  /* 0x000000040800780c */ /* 0x000fc80003f04070 */
[----:B------:R-:W-:Y:S01]  /*324f0*/  ISETP.LT.U32.AND P0, PT, R6, 0x5, P0 ;  /* 0x000000050600780c */ /* 0x000fe20000701070 */
[----:B0-----:R-:W-:-:S04]  /*32500*/  IMAD.WIDE.U32 R2, R8, -0x33333333, RZ ;  /* 0xcccccccd08027825 */ /* 0x001fc800078e00ff */
[----:B------:R-:W-:Y:S01]  /*32510*/  IMAD.MOV.U32 R2, RZ, RZ, -0x1 ;  /* 0xffffffffff027424 */ /* 0x000fe200078e00ff */
[----:B------:R-:W-:Y:S02]  /*32520*/  SHF.R.U32.HI R5, RZ, 0x2, R3 ;  /* 0x00000002ff057819 */ /* 0x000fe40000011603 */
[----:B------:R-:W-:-:S03]  /*32530*/  SEL R3, RZ, 0x1, !P0 ;  /* 0x00000001ff037807 */ /* 0x000fc60004000000 */
[----:B------:R-:W-:Y:S01]  /*32540*/  IMAD R8, R5, -0x5, R8 ;  /* 0xfffffffb05087824 */ /* 0x000fe200078e0208 */
[----:B------:R-:W-:Y:S01]  /*32550*/  LOP3.LUT R0, R0, R3, RZ, 0x3c, !PT ;  /* 0x0000000300007212 */ /* 0x000fe200078e3cff */
[----:B------:R-:W-:-:S03]  /*32560*/  IMAD.MOV.U32 R3, RZ, RZ, -0x1 ;  /* 0xffffffffff037424 */ /* 0x000fc600078e00ff */
[----:B------:R-:W-:Y:S02]  /*32570*/  @P1 LOP3.LUT R0, R0, 0x1, R5, 0x78, !PT ;  /* 0x0000000100001812 */ /* 0x000fe400078e7805 */
[----:B---3--:R-:W-:-:S04]  /*32580*/  IADD3 R14, P0, R14, UR20, RZ ;  /* 0x000000140e0e7c10 */ /* 0x008fc8000ff1e0ff */
[----:B--2---:R-:W-:Y:S01]  /*32590*/  IADD3.X R15, R15, UR13, RZ, P0, !PT ;  /* 0x0000000d0f0f7c10 */ /* 0x004fe200087fe4ff */
[----:B------:R0:W-:Y:S01]  /*325a0*/  STL [R1+0x608], R14 ;  /* 0x0006080e01007387 */ /* 0x0001e20000100800 */
[----:B------:R-:W-:-:S03]  /*325b0*/  ISETP.GE.U32.AND P0, PT, R14, UR4, PT ;  /* 0x000000040e007c0c */ /* 0x000fc6000bf06070 */
[----:B------:R0:W-:Y:S01]  /*325c0*/  STL [R1+0x604], R15 ;  /* 0x0006040f01007387 */ /* 0x0001e20000100800 */
[----:B------:R-:W-:-:S13]  /*325d0*/  ISETP.GE.U32.AND.EX P0, PT, R15, UR5, PT, P0 ;  /* 0x000000050f007c0c */ /* 0x000fda000bf06100 */
[----:B0-----:R-:W-:Y:S05]  /*325e0*/  @P0 BRA `(.L_x_1068) ;  /* 0x0000000400540947 */ /* 0x001fea0003800000 */
[----:B------:R-:W0:Y:S01]  /*325f0*/  S2R R9, SR_CTAID.X ;  /* 0x0000000000097919 */ /* 0x000e220000002500 */
[----:B------:R-:W1:Y:S01]  /*32600*/  LDC R16, c[0x0][0x65c] ;  /* 0x00019700ff107b82 */ /* 0x000e620000000800 */
[----:B------:R-:W-:Y:S01]  /*32610*/  ULDC UR4, c[0x0][0x150] ;  /* 0x0000540000047ab9 */ /* 0x000fe20000000800 */
[----:B------:R-:W-:Y:S01]  /*32620*/  ULDC UR7, c[0x0][0x630] ;  /* 0x00018c0000077ab9 */ /* 0x000fe20000000800 */
[----:B------:R-:W2:Y:S05]  /*32630*/  S2R R2, SR_CTAID.Y ;  /* 0x0000000000027919 */ /* 0x000eaa0000002600 */
[----:B------:R-:W3:Y:S01]  /*32640*/  LDC R4, c[0x0][0x144] ;  /* 0x00005100ff047b82 */ /* 0x000ee20000000800 */
[----:B-1----:R-:W-:-:S02]  /*32650*/  ISETP.NE.AND P2, PT, R16, 0x1, PT ;  /* 0x000000011000780c */ /* 0x002fc40003f45270 */
[----:B0-----:R-:W-:-:S05]  /*32660*/  I2FP.F32.U32 R3, R9 ;  /* 0x0000000900037245 */ /* 0x001fca0000201000 */
[----:B------:R-:W-:Y:S01]  /*32670*/  FMUL R5, R3, UR4 ;  /* 0x0000000403057c20 */ /* 0x000fe20008400000 */
[----:B--2---:R-:W-:Y:S01]  /*32680*/  I2FP.F32.U32 R3, R2 ;  /* 0x0000000200037245 */ /* 0x004fe20000201000 */
[----:B------:R-:W-:-:S04]  /*32690*/  ULDC UR4, c[0x0][0x154] ;  /* 0x0000550000047ab9 */ /* 0x000fc80000000800 */
[----:B------:R-:W-:Y:S01]  /*326a0*/  FMUL R13, R3, UR4 ;  /* 0x00000004030d7c20 */ /* 0x000fe20008400000 */
[----:B------:R-:W0:Y:S01]  /*326b0*/  F2I.U32.TRUNC.NTZ R5, R5 ;  /* 0x0000000500057305 */ /* 0x000e22000020f000 */
[----:B------:R-:W1:Y:S01]  /*326c0*/  LDC R3, c[0x0][0x148] ;  /* 0x00005200ff037b82 */ /* 0x000e620000000800 */
[----:B------:R-:W-:Y:S02]  /*326d0*/  ULDC.64 UR4, c[0x0][0x628] ;  /* 0x00018a0000047ab9 */ /* 0x000fe40000000a00 */
[----:B------:R-:W-:-:S04]  /*326e0*/  ISETP.NE.U32.AND P0, PT, RZ, UR4, PT ;  /* 0x00000004ff007c0c */ /* 0x000fc8000bf05070 */
[----:B------:R-:W2:Y:S01]  /*326f0*/  F2I.U32.TRUNC.NTZ R13, R13 ;  /* 0x0000000d000d7305 */ /* 0x000ea2000020f000 */
[----:B------:R-:W-:Y:S01]  /*32700*/  ISETP.NE.AND.EX P0, PT, RZ, UR5, PT, P0 ;  /* 0x00000005ff007c0c */ /* 0x000fe2000bf05300 */
[----:B0-----:R-:W-:-:S04]  /*32710*/  IMAD.MOV R12, RZ, RZ, -R5 ;  /* 0x000000ffff0c7224 */ /* 0x001fc800078e0a05 */
[----:B---3--:R-:W-:Y:S02]  /*32720*/  IMAD R9, R4, R12, R9 ;  /* 0x0000000c04097224 */ /* 0x008fe400078e0209 */
[----:B--2---:R-:W-:-:S04]  /*32730*/  IMAD.MOV R4, RZ, RZ, -R13 ;  /* 0x000000ffff047224 */ /* 0x004fc800078e0a0d */
[----:B-1----:R-:W-:Y:S02]  /*32740*/  @P2 IMAD R9, R3, R4, R2 ;  /* 0x0000000403092224 */ /* 0x002fe400078e0202 */
[----:B------:R-:W-:Y:S02]  /*32750*/  IMAD.MOV.U32 R2, RZ, RZ, R14 ;  /* 0x000000ffff027224 */ /* 0x000fe400078e000e */
[----:B------:R-:W-:Y:S01]  /*32760*/  IMAD.MOV.U32 R3, RZ, RZ, R15 ;  /* 0x000000ffff037224 */ /* 0x000fe200078e000f */
[----:B------:R-:W-:Y:S06]  /*32770*/  @!P0 BRA `(.L_x_1069) ;  /* 0x0000000000288947 */ /* 0x000fec0003800000 */
[----:B------:R-:W-:Y:S02]  /*32780*/  ULDC UR6, c[0x0][0x634] ;  /* 0x00018d0000067ab9 */ /* 0x000fe40000000800 */
[----:B------:R-:W-:-:S05]  /*32790*/  IADD3 R3, P0, R14, UR6, RZ ;  /* 0x000000060e037c10 */ /* 0x000fca000ff1e0ff */
[----:B------:R-:W-:-:S04]  /*327a0*/  IMAD.X R12, RZ, RZ, R15, P0 ;  /* 0x000000ffff0c7224 */ /* 0x000fc800000e060f */
[----:B------:R-:W-:-:S04]  /*327b0*/  IMAD.WIDE.U32 R4, R12, UR4, RZ ;  /* 0x000000040c047c25 */ /* 0x000fc8000f8e00ff */
[----:B------:R-:W-:-:S04]  /*327c0*/  IMAD.WIDE.U32 R4, P0, R3, UR5, R4 ;  /* 0x0000000503047c25 */ /* 0x000fc8000f800004 */
[----:B------:R-:W-:-:S04]  /*327d0*/  IMAD.WIDE.U32 R2, R3, UR4, RZ ;  /* 0x0000000403027c25 */ /* 0x000fc8000f8e00ff */
[----:B------:R-:W-:Y:S01]  /*327e0*/  IMAD.MOV.U32 R2, RZ, RZ, R5 ;  /* 0x000000ffff027224 */ /* 0x000fe200078e0005 */
[----:B------:R-:W-:Y:S01]  /*327f0*/  IADD3 RZ, P1, R3, R4, RZ ;  /* 0x0000000403ff7210 */ /* 0x000fe20007f3e0ff */
[----:B------:R-:W-:-:S04]  /*32800*/  IMAD.X R3, RZ, RZ, RZ, P0 ;  /* 0x000000ffff037224 */ /* 0x000fc800000e06ff */
[----:B------:R-:W-:-:S08]  /*32810*/  IMAD.WIDE.U32.X R2, R12, UR5, R2, P1 ;  /* 0x000000050c027c25 */ /* 0x000fd000088e0402 */
.L_x_1069:
[--C-:B------:R-:W-:Y:S01]  /*32820*/  SHF.R.U64 R12, R2, UR7, R3.reuse ;  /* 0x00000007020c7c19 */ /* 0x100fe20008001203 */
[----:B------:R-:W-:Y:S01]  /*32830*/  ULDC.64 UR4, c[0x0][0x620] ;  /* 0x0001880000047ab9 */ /* 0x000fe20000000a00 */
[----:B------:R-:W-:Y:S01]  /*32840*/  SHF.R.U32.HI R2, RZ, UR7, R3 ;  /* 0x00000007ff027c19 */ /* 0x000fe20008011603 */
[----:B------:R-:W-:Y:S01]  /*32850*/  IMAD.MOV.U32 R3, RZ, RZ, R15 ;  /* 0x000000ffff037224 */ /* 0x000fe200078e000f */
[----:B------:R-:W-:Y:S01]  /*32860*/  IADD3 R5, P0, RZ, -R12, RZ ;  /* 0x8000000cff057210 */ /* 0x000fe20007f1e0ff */
[----:B------:R-:W-:-:S04]  /*32870*/  ULDC.64 UR6, c[0x0][0x640] ;  /* 0x0001900000067ab9 */ /* 0x000fc80000000a00 */
[----:B------:R-:W-:Y:S01]  /*32880*/  IMAD.X R2, RZ, RZ, ~R2, P0 ;  /* 0x000000ffff027224 */ /* 0x000fe200000e0e02 */
[----:B------:R-:W-:-:S03]  /*32890*/  ISETP.NE.U32.AND P0, PT, RZ, UR6, PT ;  /* 0x00000006ff007c0c */ /* 0x000fc6000bf05070 */
[----:B------:R-:W-:Y:S01]  /*328a0*/  IMAD R2, R2, UR4, RZ ;  /* 0x0000000402027c24 */ /* 0x000fe2000f8e02ff */
[----:B------:R-:W-:-:S03]  /*328b0*/  ISETP.NE.AND.EX P0, PT, RZ, UR7, PT, P0 ;  /* 0x00000007ff007c0c */ /* 0x000fc6000bf05300 */
[----:B------:R-:W-:Y:S02]  /*328c0*/  IMAD R13, R5, UR5, R2 ;  /* 0x00000005050d7c24 */ /* 0x000fe4000f8e0202 */
[----:B------:R-:W-:-:S04]  /*328d0*/  IMAD.MOV.U32 R2, RZ, RZ, R14 ;  /* 0x000000ffff027224 */ /* 0x000fc800078e000e */
[----:B------:R-:W-:Y:S01]  /*328e0*/  IMAD.WIDE.U32 R2, R5, UR4, R2 ;  /* 0x0000000405027c25 */ /* 0x000fe2000f8e0002 */
[----:B------:R-:W-:-:S03]  /*328f0*/  ULDC UR4, c[0x0][0x618] ;  /* 0x0001860000047ab9 */ /* 0x000fc60000000800 */
[----:B------:R-:W-:-:S05]  /*32900*/  IMAD.IADD R3, R3, 0x1, R13 ;  /* 0x0000000103037824 */ /* 0x000fca00078e020d */
[--C-:B------:R-:W-:Y:S02]  /*32910*/  SHF.R.U64 R13, R2, UR4, R3.reuse ;  /* 0x00000004020d7c19 */ /* 0x100fe40008001203 */
[----:B------:R-:W-:Y:S01]  /*32920*/  SHF.R.U32.HI R2, RZ, UR4, R3 ;  /* 0x00000004ff027c19 */ /* 0x000fe20008011603 */
[----:B------:R-:W-:-:S03]  /*32930*/  ULDC UR4, c[0x0][0x608] ;  /* 0x0001820000047ab9 */ /* 0x000fc60000000800 */
[--C-:B------:R-:W-:Y:S02]  /*32940*/  SHF.R.U64 R14, R13, UR4, R2.reuse ;  /* 0x000000040d0e7c19 */ /* 0x100fe40008001202 */
[----:B------:R-:W-:Y:S01]  /*32950*/  SHF.R.U32.HI R3, RZ, UR4, R2 ;  /* 0x00000004ff037c19 */ /* 0x000fe20008011602 */
[----:B------:R-:W-:-:S03]  /*32960*/  ULDC UR4, c[0x0][0x658] ;  /* 0x0001960000047ab9 */ /* 0x000fc60000000800 */
[--C-:B------:R-:W-:Y:S02]  /*32970*/  SHF.R.U64 R15, R14, UR4, R3.reuse ;  /* 0x000000040e0f7c19 */ /* 0x100fe40008001203 */
[----:B------:R-:W-:-:S03]  /*32980*/  SHF.R.U32.HI R3, RZ, UR4, R3 ;  /* 0x00000004ff037c19 */ /* 0x000fc60008011603 */
        /* <DEDUP_REMOVED lines=12> */
.L_x_1070:
[----:B------:R-:W-:Y:S01]  /*32a50*/  ULDC UR4, c[0x0][0x648] ;  /* 0x0001920000047ab9 */ /* 0x000fe20000000800 */
[----:B------:R-:W-:Y:S02]  /*32a60*/  LOP3.LUT R14, R14, UR17, RZ, 0xc0, !PT ;  /* 0x000000110e0e7c12 */ /* 0x000fe4000f8ec0ff */
[----:B------:R-:W-:Y:S01]  /*32a70*/  SHF.R.U64 R3, R2, UR4, R3 ;  /* 0x0000000402037c19 */ /* 0x000fe20008001203 */
[----:B------:R-:W-:Y:S01]  /*32a80*/  ULDC UR4, c[0x0][0x638] ;  /* 0x00018e0000047ab9 */ /* 0x000fe20000000800 */
[----:B------:R-:W-:-:S03]  /*32a90*/  LOP3.LUT R4, R13, UR16, RZ, 0xc0, !PT ;  /* 0x000000100d047c12 */ /* 0x000fc6000f8ec0ff */
[----:B------:R-:W-:Y:S02]  /*32aa0*/  IMAD.MOV R2, RZ, RZ, -R3 ;  /* 0x000000ffff027224 */ /* 0x000fe400078e0a03 */
[----:B------:R-:W-:Y:S02]  /*32ab0*/  IMAD R14, R3, UR18, R14 ;  /* 0x00000012030e7c24 */ /* 0x000fe4000f8e020e */
[----:B------:R-:W-:Y:S01]  /*32ac0*/  IMAD R15, R2, UR4, R15 ;  /* 0x00000004020f7c24 */ /* 0x000fe2000f8e020f */
[----:B------:R-:W-:Y:S02]  /*32ad0*/  ULDC UR4, c[0x0][0x610] ;  /* 0x0001840000047ab9 */ /* 0x000fe40000000800 */
[----:B------:R-:W-:Y:S01]  /*32ae0*/  IMAD R9, R14, UR4, R9 ;  /* 0x000000040e097c24 */ /* 0x000fe2000f8e0209 */
[----:B------:R-:W-:Y:S02]  /*32af0*/  ULDC UR4, c[0x0][0x600] ;  /* 0x0001800000047ab9 */ /* 0x000fe40000000800 */
[----:B------:R-:W-:-:S05]  /*32b00*/  IMAD R4, R15, UR4, R4 ;  /* 0x000000040f047c24 */ /* 0x000fca000f8e0204 */
[----:B------:R-:W-:Y:S02]  /*32b10*/  SEL R2, R4, R9, !P2 ;  /* 0x0000000904027207 */ /* 0x000fe40005000000 */
[----:B------:R-:W-:Y:S01]  /*32b20*/  SEL R3, R9, R4, !P2 ;  /* 0x0000000409037207 */ /* 0x000fe20005000000 */
[----:B------:R-:W-:-:S07]  /*32b30*/  IMAD.MOV.U32 R4, RZ, RZ, 0x1 ;  /* 0x00000001ff047424 */ /* 0x000fce00078e00ff */
.L_x_1068:
[----:B------:R-:W-:Y:S05]  /*32b40*/  BSYNC B1 ;  /* 0x0000000000017941 */ /* 0x000fea0003800000 */
.L_x_1067:
[----:B------:R-:W-:-:S13]  /*32b50*/  LOP3.LUT P0, RZ, R4, 0xff, RZ, 0xc0, !PT ;  /* 0x000000ff04ff7812 */ /* 0x000fda000780c0ff */
[----:B------:R-:W-:Y:S05]  /*32b60*/  @P0 BRA `(.L_x_1071) ;  /* 0xfffffff4002c0947 */ /* 0x000fea000383ffff */
[----:B------:R-:W-:Y:S05]  /*32b70*/  BSYNC B0 ;  /* 0x0000000000007941 */ /* 0x000fea0003800000 */
.L_x_1060:
[----:B------:R-:W-:-:S03]  /*32b80*/  UMOV UR4, 0xffffffff ;  /* 0xffffffff00047882 */ /* 0x000fc60000000000 */
[----:B------:R-:W-:Y:S05]  /*32b90*/  BRA.DIV UR4, `(.L_x_1072) ;  /* 0x0000000604407947 */ /* 0x000fea000b800000 */
[----:B------:R-:W-:-:S13]  /*32ba0*/  ELECT P6, URZ, PT ;  /* 0x00000000003f782f */ /* 0x000fda00038c0000 */
.L_x_1087:
[----:B------:R-:W-:Y:S04]  /*32bb0*/  BSSY B0, `(.L_x_1073) ;  /* 0x0000035000007945 */ /* 0x000fe80003800000 */
[----:B------:R-:W-:Y:S05]  /*32bc0*/  @!P6 BRA `(.L_x_1074) ;  /* 0x0000000000cce947 */ /* 0x000fea0003800000 */
[----:B------:R-:W2:Y:S02]  /*32bd0*/  LDL.LU R2, [R1+0x600] ;  /* 0x0006000001027983 */ /* 0x000ea40000300800 */
[----:B--2---:R-:W-:-:S04]  /*32be0*/  LOP3.LUT R2, R2, 0x2, RZ, 0xfc, !PT ;  /* 0x0000000202027812 */ /* 0x004fc800078efcff */
[----:B------:R-:W-:-:S13]  /*32bf0*/  ISETP.NE.AND P0, PT, R2, 0x3, PT ;  /* 0x000000030200780c */ /* 0x000fda0003f05270 */
[----:B------:R-:W-:Y:S05]  /*32c00*/  @!P0 BRA `(.L_x_1075) ;  /* 0x0000000000048947 */ /* 0x000fea0003800000 */
[----:B------:R-:W-:Y:S01]  /*32c10*/  BPT.TRAP 0x1 ;  /* 0x000000040000795c */ /* 0x000fe20000300000 */
.L_x_1075:
[----:B------:R-:W0:Y:S01]  /*32c20*/  S2R R3, SR_CgaCtaId ;  /* 0x0000000000037919 */ /* 0x000e220000008800 */
[----:B------:R-:W-:-:S04]  /*32c30*/  MOV R2, 0x400 ;  /* 0x0000040000027802 */ /* 0x000fc80000000f00 */
[----:B0-----:R-:W-:Y:S02]  /*32c40*/  LEA R3, R3, R2, 0x18 ;  /* 0x0000000203037211 */ /* 0x001fe400078ec0ff */
[----:B------:R-:W-:-:S03]  /*32c50*/  SHF.L.U32 R2, R0, 0x1f, RZ ;  /* 0x0000001f00027819 */ /* 0x000fc600000006ff */
[----:B------:R-:W-:-:S04]  /*32c60*/  VIADD R3, R3, 0x28 ;  /* 0x0000002803037836 */ /* 0x000fc80000000000 */
[----:B------:R-:W-:-:S04]  /*32c70*/  IMAD R5, R8, 0x8, R3 ;  /* 0x0000000808057824 */ /* 0x000fc800078e0203 */
[----:B------:R-:W0:Y:S02]  /*32c80*/  SYNCS.PHASECHK.TRANS64.TRYWAIT P0, [R5+URZ], R2 ;  /* 0x00000002050075a7 */ /* 0x000e24000800017f */
[----:B0-----:R-:W-:Y:S05]  /*32c90*/  @!P0 BRA `(.L_x_1076) ;  /* 0x0000000400208947 */ /* 0x001fea0003800000 */
.L_x_1088:
[----:B------:R-:W-:-:S05]  /*32ca0*/  VIADD R8, R8, 0x1 ;  /* 0x0000000108087836 */ /* 0x000fca0000000000 */
[----:B------:R-:W-:-:S04]  /*32cb0*/  ISETP.NE.AND P0, PT, R8, 0x5, PT ;  /* 0x000000050800780c */ /* 0x000fc80003f05270 */
[----:B0-----:R-:W-:Y:S02]  /*32cc0*/  SEL R5, RZ, 0x1, P0 ;  /* 0x00000001ff057807 */ /* 0x001fe40000000000 */
[----:B------:R-:W-:Y:S02]  /*32cd0*/  SEL R8, R8, RZ, P0 ;  /* 0x000000ff08087207 */ /* 0x000fe40000000000 */
[----:B------:R-:W-:-:S03]  /*32ce0*/  LOP3.LUT R5, R0, R5, RZ, 0x3c, !PT ;  /* 0x0000000500057212 */ /* 0x000fc600078e3cff */
[----:B------:R-:W-:Y:S01]  /*32cf0*/  IMAD R7, R8, 0x8, R3 ;  /* 0x0000000808077824 */ /* 0x000fe200078e0203 */
[----:B------:R-:W-:-:S04]  /*32d00*/  SHF.L.U32 R0, R5, 0x1f, RZ ;  /* 0x0000001f05007819 */ /* 0x000fc800000006ff */
[----:B------:R-:W0:Y:S02]  /*32d10*/  SYNCS.PHASECHK.TRANS64.TRYWAIT P0, [R7+URZ], R0 ;  /* 0x00000000070075a7 */ /* 0x000e24000800017f */
[----:B0-----:R-:W-:Y:S05]  /*32d20*/  @!P0 BRA `(.L_x_1077) ;  /* 0x0000000400108947 */ /* 0x001fea0003800000 */
.L_x_1089:
[----:B0-----:R-:W-:-:S05]  /*32d30*/  VIADD R0, R8, 0x1 ;  /* 0x0000000108007836 */ /* 0x001fca0000000000 */
[----:B------:R-:W-:-:S04]  /*32d40*/  ISETP.NE.AND P0, PT, R0, 0x5, PT ;  /* 0x000000050000780c */ /* 0x000fc80003f05270 */
[----:B------:R-:W-:Y:S02]  /*32d50*/  SEL R2, RZ, 0x1, P0 ;  /* 0x00000001ff027807 */ /* 0x000fe40000000000 */
[----:B------:R-:W-:Y:S02]  /*32d60*/  SEL R4, R0, RZ, P0 ;  /* 0x000000ff00047207 */ /* 0x000fe40000000000 */
[----:B------:R-:W-:-:S03]  /*32d70*/  LOP3.LUT R5, R5, R2, RZ, 0x3c, !PT ;  /* 0x0000000205057212 */ /* 0x000fc600078e3cff */
[----:B------:R-:W-:Y:S01]  /*32d80*/  IMAD R7, R4, 0x8, R3 ;  /* 0x0000000804077824 */ /* 0x000fe200078e0203 */
[----:B------:R-:W-:-:S04]  /*32d90*/  SHF.L.U32 R0, R5, 0x1f, RZ ;  /* 0x0000001f05007819 */ /* 0x000fc800000006ff */
[----:B------:R-:W0:Y:S02]  /*32da0*/  SYNCS.PHASECHK.TRANS64.TRYWAIT P0, [R7+URZ], R0 ;  /* 0x00000000070075a7 */ /* 0x000e24000800017f */
[----:B0-----:R-:W-:Y:S05]  /*32db0*/  @!P0 BRA `(.L_x_1078) ;  /* 0x0000000400008947 */ /* 0x001fea0003800000 */
.L_x_1090:
        /* <DEDUP_REMOVED lines=9> */
.L_x_1091:
[----:B0-----:R-:W-:-:S05]  /*32e50*/  VIADD R0, R4, 0x1 ;  /* 0x0000000104007836 */ /* 0x001fca0000000000 */
[----:B------:R-:W-:-:S04]  /*32e60*/  ISETP.NE.AND P0, PT, R0, 0x5, PT ;  /* 0x000000050000780c */ /* 0x000fc80003f05270 */
[----:B------:R-:W-:Y:S02]  /*32e70*/  SEL R2, RZ, 0x1, P0 ;  /* 0x00000001ff027807 */ /* 0x000fe40000000000 */
[----:B------:R-:W-:Y:S02]  /*32e80*/  SEL R0, R0, RZ, P0 ;  /* 0x000000ff00007207 */ /* 0x000fe40000000000 */
[----:B------:R-:W-:-:S03]  /*32e90*/  LOP3.LUT R2, R5, R2, RZ, 0x3c, !PT ;  /* 0x0000000205027212 */ /* 0x000fc600078e3cff */
[----:B------:R-:W-:Y:S01]  /*32ea0*/  IMAD R3, R0, 0x8, R3 ;  /* 0x0000000800037824 */ /* 0x000fe200078e0203 */
[----:B------:R-:W-:-:S07]  /*32eb0*/  SHF.L.U32 R0, R2, 0x1f, RZ ;  /* 0x0000001f02007819 */ /* 0x000fce00000006ff */
.L_x_1080:
[----:B0-----:R0:W1:Y:S02]  /*32ec0*/  SYNCS.PHASECHK.TRANS64.TRYWAIT P0, [R3+URZ], R0 ;  /* 0x00000000030075a7 */ /* 0x001064000800017f */
[----:B-1----:R-:W-:Y:S05]  /*32ed0*/  @!P0 NANOSLEEP.SYNCS 0x989680 ;  /* 0x009896800000895d */ /* 0x002fea0003900000 */
[----:B------:R-:W1:Y:S02]  /*32ee0*/  @!P0 SYNCS.PHASECHK.TRANS64 P0, [R3+URZ], R0 ;  /* 0x00000000030085a7 */ /* 0x000e64000800007f */
[----:B-1----:R-:W-:Y:S05]  /*32ef0*/  @!P0 BRA `(.L_x_1080) ;  /* 0xfffffffc00f08947 */ /* 0x002fea000383ffff */
.L_x_1074:
[----:B------:R-:W-:Y:S05]  /*32f00*/  BSYNC B0 ;  /* 0x0000000000007941 */ /* 0x000fea0003800000 */
.L_x_1073:
[----:B------:R-:W-:Y:S05]  /*32f10*/  EXIT ;  /* 0x000000000000794d */ /* 0x000fea0003800000 */
.L_x_21:
[----:B-1----:R1:W2:Y:S02]  /*32f20*/  SYNCS.PHASECHK.TRANS64.TRYWAIT P1, [R3+URZ], R0 ;  /* 0x00000000030075a7 */ /* 0x0022a4000802017f */
[----:B--2---:R-:W-:Y:S05]  /*32f30*/  @!P1 NANOSLEEP.SYNCS 0x989680 ;  /* 0x009896800000995d */ /* 0x004fea0003900000 */
[----:B------:R-:W2:Y:S02]  /*32f40*/  @!P1 SYNCS.PHASECHK.TRANS64 P1, [R3+URZ], R0 ;  /* 0x00000000030095a7 */ /* 0x000ea4000802007f */
[----:B--2---:R-:W-:Y:S05]  /*32f50*/  @!P1 BRA `(.L_x_21) ;  /* 0xfffffffc00f09947 */ /* 0x004fea000383ffff */
[----:B------:R-:W-:Y:S05]  /*32f60*/  BRA `(.L_x_20) ;  /* 0xfffffce400887947 */ /* 0x000fea000383ffff */
.L_x_26:
[----:B--2---:R-:W-:-:S04]  /*32f70*/  IMAD.U32 R7, RZ, RZ, UR7 ;  /* 0x00000007ff077e24 */ /* 0x004fc8000f8e00ff */
[----:B------:R2:W3:Y:S03]  /*32f80*/  SYNCS.PHASECHK.TRANS64.TRYWAIT P1, [R7+URZ], R5 ;  /* 0x00000005070075a7 */ /* 0x0004e6000802017f */
[----:B---3--:R-:W-:Y:S05]  /*32f90*/  @!P1 NANOSLEEP.SYNCS 0x989680 ;  /* 0x009896800000995d */ /* 0x008fea0003900000 */
[----:B------:R-:W3:Y:S02]  /*32fa0*/  @!P1 SYNCS.PHASECHK.TRANS64 P1, [R7+URZ], R5 ;  /* 0x00000005070095a7 */ /* 0x000ee4000802007f */
[----:B---3--:R-:W-:Y:S05]  /*32fb0*/  @!P1 BRA `(.L_x_26) ;  /* 0xfffffffc00ec9947 */ /* 0x008fea000383ffff */
[----:B------:R-:W-:Y:S05]  /*32fc0*/  BRA `(.L_x_25) ;  /* 0xfffffd3800607947 */ /* 0x000fea000383ffff */
.L_x_1061:
[----:B------:R-:W-:Y:S01]  /*32fd0*/  BSSY B1, `(.L_x_1081) ;  /* 0x0000006000017945 */ /* 0x000fe20003800000 */
[----:B------:R-:W-:-:S07]  /*32fe0*/  IMAD.MOV.U32 R15, RZ, RZ, -0x1 ;  /* 0xffffffffff0f7424 */ /* 0x000fce00078e00ff */
[----:B------:R-:W-:Y:S05]  /*32ff0*/  WARPSYNC.COLLECTIVE R15, `(.L_x_1082) ;  /* 0x000000000f0c7348 */ /* 0x000fea0003c00000 */
[----:B------:R-:W-:Y:S02]  /*33000*/  ELECT P6, UR62, PT ;  /* 0x00000000003e782f */ /* 0x000fe400038c0000 */
[----:B------:R-:W-:Y:S01]  /*33010*/  MOV R14, UR62 ;  /* 0x0000003e000e7c02 */ /* 0x000fe20008000f00 */
[----:B------:R-:W-:Y:S10]  /*33020*/  ENDCOLLECTIVE ;  /* 0x000000000000791b */ /* 0x000ff40003800000 */
.L_x_1082:
[----:B------:R-:W-:Y:S05]  /*33030*/  BSYNC B1 ;  /* 0x0000000000017941 */ /* 0x000fea0003800000 */
.L_x_1081:
[----:B------:R-:W-:Y:S05]  /*33040*/  BRA `(.L_x_1083) ;  /* 0xfffffff000007947 */ /* 0x000fea000383ffff */
.L_x_1064:
[----:B0-----:R0:W1:Y:S02]  /*33050*/  SYNCS.PHASECHK.TRANS64.TRYWAIT P0, [R15+URZ+0x28], R16 ;  /* 0x000028100f0075a7 */ /* 0x001064000800017f */
[----:B-1----:R-:W-:Y:S05]  /*33060*/  @!P0 NANOSLEEP.SYNCS 0x989680 ;  /* 0x009896800000895d */ /* 0x002fea0003900000 */
[----:B------:R-:W1:Y:S02]  /*33070*/  @!P0 SYNCS.PHASECHK.TRANS64 P0, [R15+URZ+0x28], R16 ;  /* 0x000028100f0085a7 */ /* 0x000e64000800007f */
[----:B-1----:R-:W-:Y:S05]  /*33080*/  @!P0 BRA `(.L_x_1064) ;  /* 0xfffffffc00f08947 */ /* 0x002fea000383ffff */
[----:B------:R-:W-:Y:S05]  /*33090*/  BRA `(.L_x_1084) ;  /* 0xfffffff000307947 */ /* 0x000fea000383ffff */
.L_x_1072:
[----:B------:R-:W-:Y:S01]  /*330a0*/  BSSY B0, `(.L_x_1085) ;  /* 0x0000006000007945 */ /* 0x000fe20003800000 */
[----:B------:R-:W-:-:S07]  /*330b0*/  IMAD.MOV.U32 R15, RZ, RZ, -0x1 ;  /* 0xffffffffff0f7424 */ /* 0x000fce00078e00ff */
[----:B------:R-:W-:Y:S05]  /*330c0*/  WARPSYNC.COLLECTIVE R15, `(.L_x_1086) ;  /* 0x000000000f0c7348 */ /* 0x000fea0003c00000 */
[----:B------:R-:W-:Y:S02]  /*330d0*/  ELECT P6, UR62, PT ;  /* 0x00000000003e782f */ /* 0x000fe400038c0000 */
[----:B------:R-:W-:Y:S01]  /*330e0*/  MOV R14, UR62 ;  /* 0x0000003e000e7c02 */ /* 0x000fe20008000f00 */
[----:B------:R-:W-:Y:S10]  /*330f0*/  ENDCOLLECTIVE ;  /* 0x000000000000791b */ /* 0x000ff40003800000 */
.L_x_1086:
[----:B------:R-:W-:Y:S05]  /*33100*/  BSYNC B0 ;  /* 0x0000000000007941 */ /* 0x000fea0003800000 */
.L_x_1085:
[----:B------:R-:W-:Y:S05]  /*33110*/  BRA `(.L_x_1087) ;  /* 0xfffffff800a47947 */ /* 0x000fea000383ffff */
.L_x_1076:
[----:B0-----:R0:W1:Y:S02]  /*33120*/  SYNCS.PHASECHK.TRANS64.TRYWAIT P0, [R5+URZ], R2 ;  /* 0x00000002050075a7 */ /* 0x001064000800017f */
[----:B-1----:R-:W-:Y:S05]  /*33130*/  @!P0 NANOSLEEP.SYNCS 0x989680 ;  /* 0x009896800000895d */ /* 0x002fea0003900000 */
[----:B------:R-:W1:Y:S02]  /*33140*/  @!P0 SYNCS.PHASECHK.TRANS64 P0, [R5+URZ], R2 ;  /* 0x00000002050085a7 */ /* 0x000e64000800007f */
[----:B-1----:R-:W-:Y:S05]  /*33150*/  @!P0 BRA `(.L_x_1076) ;  /* 0xfffffffc00f08947 */ /* 0x002fea000383ffff */
[----:B------:R-:W-:Y:S05]  /*33160*/  BRA `(.L_x_1088) ;  /* 0xfffffff800cc7947 */ /* 0x000fea000383ffff */
.L_x_1077:
[----:B0-----:R0:W1:Y:S02]  /*33170*/  SYNCS.PHASECHK.TRANS64.TRYWAIT P0, [R7+URZ], R0 ;  /* 0x00000000070075a7 */ /* 0x001064000800017f */
[----:B-1----:R-:W-:Y:S05]  /*33180*/  @!P0 NANOSLEEP.SYNCS 0x989680 ;  /* 0x009896800000895d */ /* 0x002fea0003900000 */
[----:B------:R-:W1:Y:S02]  /*33190*/  @!P0 SYNCS.PHASECHK.TRANS64 P0, [R7+URZ], R0 ;  /* 0x00000000070085a7 */ /* 0x000e64000800007f */
[----:B-1----:R-:W-:Y:S05]  /*331a0*/  @!P0 BRA `(.L_x_1077) ;  /* 0xfffffffc00f08947 */ /* 0x002fea000383ffff */
[----:B------:R-:W-:Y:S05]  /*331b0*/  BRA `(.L_x_1089) ;  /* 0xfffffff800dc7947 */ /* 0x000fea000383ffff */
.L_x_1078:
[----:B0-----:R0:W1:Y:S02]  /*331c0*/  SYNCS.PHASECHK.TRANS64.TRYWAIT P0, [R7+URZ], R0 ;  /* 0x00000000070075a7 */ /* 0x001064000800017f */
[----:B-1----:R-:W-:Y:S05]  /*331d0*/  @!P0 NANOSLEEP.SYNCS 0x989680 ;  /* 0x009896800000895d */ /* 0x002fea0003900000 */
[----:B------:R-:W1:Y:S02]  /*331e0*/  @!P0 SYNCS.PHASECHK.TRANS64 P0, [R7+URZ], R0 ;  /* 0x00000000070085a7 */ /* 0x000e64000800007f */
[----:B-1----:R-:W-:Y:S05]  /*331f0*/  @!P0 BRA `(.L_x_1078) ;  /* 0xfffffffc00f08947 */ /* 0x002fea000383ffff */
[----:B------:R-:W-:Y:S05]  /*33200*/  BRA `(.L_x_1090) ;  /* 0xfffffff800ec7947 */ /* 0x000fea000383ffff */
.L_x_1079:
[----:B0-----:R0:W1:Y:S02]  /*33210*/  SYNCS.PHASECHK.TRANS64.TRYWAIT P0, [R7+URZ], R0 ;  /* 0x00000000070075a7 */ /* 0x001064000800017f */
[----:B-1----:R-:W-:Y:S05]  /*33220*/  @!P0 NANOSLEEP.SYNCS 0x989680 ;  /* 0x009896800000895d */ /* 0x002fea0003900000 */
[----:B------:R-:W1:Y:S02]  /*33230*/  @!P0 SYNCS.PHASECHK.TRANS64 P0, [R7+URZ], R0 ;  /* 0x00000000070085a7 */ /* 0x000e64000800007f */
[----:B-1----:R-:W-:Y:S05]  /*33240*/  @!P0 BRA `(.L_x_1079) ;  /* 0xfffffffc00f08947 */ /* 0x002fea000383ffff */
[----:B------:R-:W-:Y:S05]  /*33250*/  BRA `(.L_x_1091) ;  /* 0xfffffff800fc7947 */ /* 0x000fea000383ffff */
.L_x_1092:
[----:B------:R-:W-:-:S00]  /*33260*/  BRA `(.L_x_1092) ;  /* 0xfffffffc00fc7947 */ /* 0x000fc0000383ffff */
[----:B------:R-:W-:-:S00]  /*33270*/  NOP ;  /* 0x0000000000007918 */ /* 0x000fc00000000000 */
        /* <DEDUP_REMOVED lines=8> */
.L_x_1093:


//--------------------- .nv.global.init           --------------------------
	.section	.nv.global.init,"aw",@progbits
.nv.global.init:
	.type		$str$22,@object
	.size		$str$22,($str$23 - $str$22)
$str$22:
        /*0000*/ 	.byte	0x6b, 0x5f, 0x74, 0x69, 0x6c, 0x65, 0x5f, 0x63, 0x6f, 0x75, 0x6e, 0x74, 0x20, 0x3e, 0x3d, 0x20
        /*0010*/ 	.byte	0x31, 0x00
	.type		$str$23,@object
	.size		$str$23,(__unnamed_1 - $str$23)
$str$23:
        /*0012*/ 	.byte	0x2f, 0x74, 0x6d, 0x70, 0x2f, 0x63, 0x75, 0x74, 0x6c, 0x61, 0x73, 0x73, 0x5f, 0x73, 0x77, 0x65
        /*0022*/ 	.byte	0x65, 0x70, 0x5f, 0x73, 0x72, 0x63, 0x2f, 0x69, 0x6e, 0x63, 0x6c, 0x75, 0x64, 0x65, 0x2f, 0x63
        /*0032*/ 	.byte	0x75, 0x74, 0x6c, 0x61, 0x73, 0x73, 0x2f, 0x67, 0x65, 0x6d, 0x6d, 0x2f, 0x63, 0x6f, 0x6c, 0x6c
        /*0042*/ 	.byte	0x65, 0x63, 0x74, 0x69, 0x76, 0x65, 0x2f, 0x73, 0x6d, 0x39, 0x30, 0x5f, 0x6d, 0x6d, 0x61, 0x5f
        /*0052*/ 	.byte	0x74, 0x6d, 0x61, 0x5f, 0x67, 0x6d, 0x6d, 0x61, 0x5f, 0x73, 0x73, 0x5f, 0x77, 0x61, 0x72, 0x70
        /*0062*/ 	.byte	0x73, 0x70, 0x65, 0x63, 0x69, 0x61, 0x6c, 0x69, 0x7a, 0x65, 0x64, 0x2e, 0x68, 0x70, 0x70, 0x00
	.type		__unnamed_1,@object
	.size		__unnamed_1,(.L_0 - __unnamed_1)
__unnamed_1:
        /* <DEDUP_REMOVED lines=182> */
        /*0bd2*/ 	.byte	0x74, 0x79, 0x5d, 0x00
.L_0:


//--------------------- .nv.shared._ZN7cutlass13device_kernelINS_4gemm6kernel13GemmUniversalIN4cute5tupleIJiiiiEEENS1_10collective13CollectiveMmaINS1_34MainloopSm90TmaGmmaWarpSpecializedILi5ENS5_IJNS4_1CILi2EEENSA_ILi1EEESC_EEENS1_35KernelTmaWarpSpecializedCooperativeEEENS5_IJNSA_ILi192EEENSA_ILi512EEENSA_ILi32EEEEEENS_10bfloat16_tENS5_IJlSC_lEEESK_SL_NS4_8TiledMMAINS4_8MMA_AtomIJNS4_4SM904GMMA28MMA_64x256x16_F32BF16BF16_SSILNSP_5MajorE0ELSR_0ELNSP_7ScaleInE1ELSS_1EEEEEENS4_6LayoutISD_NS5_IJSC_NSA_ILi0EEESW_EEEEENS5_IJNS4_10UnderscoreESZ_SZ_EEEEENS4_13SM90_TMA_LOADENS4_14ComposedLayoutINS4_7SwizzleILi2ELi4ELi3EEENS4_18smem_ptr_flag_bitsILi16EEENSV_INS5_IJNSA_ILi8EEESI_EEENS5_IJSI_SC_EEEEEEEvNS4_8identityENS4_23SM90_TMA_LOAD_MULTICASTES1C_vS1D_EENS_8epilogue10collective6detail29Sm90TmaWarpSpecializedAdapterINS1H_15DefaultEpilogueISK_SL_SL_NS1G_6thread17LinearCombinationISK_Li1EffLNS1L_9ScaleType4KindE0ELNS_15FloatRoundStyleE2ESK_EENS1_15EpilogueDefaultEEEEEvvEEEEvNT_6ParamsE --------------------------
	.section	.nv.shared._ZN7cutlass13device_kernelINS_4gemm6kernel13GemmUniversalIN4cute5tupleIJiiiiEEENS1_10collective13CollectiveMmaINS1_34MainloopSm90TmaGmmaWarpSpecializedILi5ENS5_IJNS4_1CILi2EEENSA_ILi1EEESC_EEENS1_35KernelTmaWarpSpecializedCooperativeEEENS5_IJNSA_ILi192EEENSA_ILi512EEENSA_ILi32EEEEEENS_10bfloat16_tENS5_IJlSC_lEEESK_SL_NS4_8TiledMMAINS4_8MMA_AtomIJNS4_4SM904GMMA28MMA_64x256x16_F32BF16BF16_SSILNSP_5MajorE0ELSR_0ELNSP_7ScaleInE1ELSS_1EEEEEENS4_6LayoutISD_NS5_IJSC_NSA_ILi0EEESW_EEEEENS5_IJNS4_10UnderscoreESZ_SZ_EEEEENS4_13SM90_TMA_LOADENS4_14ComposedLayoutINS4_7SwizzleILi2ELi4ELi3EEENS4_18smem_ptr_flag_bitsILi16EEENSV_INS5_IJNSA_ILi8EEESI_EEENS5_IJSI_SC_EEEEEEEvNS4_8identityENS4_23SM90_TMA_LOAD_MULTICASTES1C_vS1D_EENS_8epilogue10collective6detail29Sm90TmaWarpSpecializedAdapterINS1H_15DefaultEpilogueISK_SL_SL_NS1G_6thread17LinearCombinationISK_Li1EffLNS1L_9ScaleType4KindE0ELNS_15FloatRoundStyleE2ESK_EENS1_15EpilogueDefaultEEEEEvvEEEEvNT_6ParamsE,"aw",@nobits
	.sectionflags	@""
	.align	16
	.zero		1024


//--------------------- .nv.shared.reserved.0     --------------------------
	.section	.nv.shared.reserved.0,"aw",@nobits
	.weak		__nv_reservedSMEM_offset_0_alias
	.size		__nv_reservedSMEM_offset_0_alias, 0, 0
	.other		__nv_reservedSMEM_offset_0_alias,@"STO_CUDA_RESERVED_SHARED STV_DEFAULT"
__nv_reservedSMEM_offset_0_alias:
	.zero		0


//--------------------- .nv.global                --------------------------
	.section	.nv.global,"aw",@nobits
.nv.global:
	.type		_ZN40_INTERNAL_e7214a02_4_k_cu_3b5972b1_107454cute1_E,@object
	.size		_ZN40_INTERNAL_e7214a02_4_k_cu_3b5972b1_107454cute1_E,(_ZN40_INTERNAL_e7214a02_4_k_cu_3b5972b1_107454cuda3std3__45__cpo6cbeginE - _ZN40_INTERNAL_e7214a02_4_k_cu_3b5972b1_107454cute1_E)
_ZN40_INTERNAL_e7214a02_4_k_cu_3b5972b1_107454cute1_E:
	.zero		1
	.type		_ZN40_INTERNAL_e7214a02_4_k_cu_3b5972b1_107454cuda3std3__45__cpo6cbeginE,@object
	.size		_ZN40_INTERNAL_e7214a02_4_k_cu_3b5972b1_107454cuda3std3__45__cpo6cbeginE,(_ZN40_INTERNAL_e7214a02_4_k_cu_3b5972b1_107454cuda3std3__48in_placeE - _ZN40_INTERNAL_e7214a02_4_k_cu_3b5972b1_107454cuda3std3__45__cpo6cbeginE)
_ZN40_INTERNAL_e7214a02_4_k_cu_3b5972b1_107454cuda3std3__45__cpo6cbeginE:
	.zero		1
	.type		_ZN40_INTERNAL_e7214a02_4_k_cu_3b5972b1_107454cuda3std3__48in_placeE,@object
	.size		_ZN40_INTERNAL_e7214a02_4_k_cu_3b5972b1_107454cuda3std3__48in_placeE,(_ZN40_INTERNAL_e7214a02_4_k_cu_3b5972b1_107454cuda3std6ranges3__45__cpo9iter_moveE - _ZN40_INTERNAL_e7214a02_4_k_cu_3b5972b1_107454cuda3std3__48in_placeE)
_ZN40_INTERNAL_e7214a02_4_k_cu_3b5972b1_107454cuda3std3__48in_placeE:
	.zero		1
	.type		_ZN40_INTERNAL_e7214a02_4_k_cu_3b5972b1_107454cuda3std6ranges3__45__cpo9iter_moveE,@object
	.size		_ZN40_INTERNAL_e7214a02_4_k_cu_3b5972b1_107454cuda3std6ranges3__45__cpo9iter_moveE,(_ZN40_INTERNAL_e7214a02_4_k_cu_3b5972b1_107454cuda3std3__45__cpo5beginE - _ZN40_INTERNAL_e7214a02_4_k_cu_3b5972b1_107454cuda3std6ranges3__45__cpo9iter_moveE)
_ZN40_INTERNAL_e7214a02_4_k_cu_3b5972b1_107454cuda3std6ranges3__45__cpo9iter_moveE:
	.zero		1
	.type		_ZN40_INTERNAL_e7214a02_4_k_cu_3b5972b1_107454cuda3std3__45__cpo5beginE,@object
	.size		_ZN40_INTERNAL_e7214a02_4_k_cu_3b5972b1_107454cuda3std3__45__cpo5beginE,(_ZN40_INTERNAL_e7214a02_4_k_cu_3b5972b1_107454cuda3std3__442_GLOBAL__N__e7214a02_4_k_cu_3b5972b1_107456ignoreE - _ZN40_INTERNAL_e7214a02_4_k_cu_3b5972b1_107454cuda3std3__45__cpo5beginE)
_ZN40_INTERNAL_e7214a02_4_k_cu_3b5972b1_107454cuda3std3__45__cpo5beginE:
	.zero		1
	.type		_ZN40_INTERNAL_e7214a02_4_k_cu_3b5972b1_107454cuda3std3__442_GLOBAL__N__e7214a02_4_k_cu_3b5972b1_107456ignoreE,@object
	.size		_ZN40_INTERNAL_e7214a02_4_k_cu_3b5972b1_107454cuda3std3__442_GLOBAL__N__e7214a02_4_k_cu_3b5972b1_107456ignoreE,(_ZN40_INTERNAL_e7214a02_4_k_cu_3b5972b1_107454cute7productE - _ZN40_INTERNAL_e7214a02_4_k_cu_3b5972b1_107454cuda3std3__442_GLOBAL__N__e7214a02_4_k_cu_3b5972b1_107456ignoreE)
_ZN40_INTERNAL_e7214a02_4_k_cu_3b5972b1_107454cuda3std3__442_GLOBAL__N__e7214a02_4_k_cu_3b5972b1_107456ignoreE:
	.zero		1
	.type		_ZN40_INTERNAL_e7214a02_4_k_cu_3b5972b1_107454cute7productE,@object
	.size		_ZN40_INTERNAL_e7214a02_4_k_cu_3b5972b1_107454cute7productE,(_ZN40_INTERNAL_e7214a02_4_k_cu_3b5972b1_107454cuda3std3__45__cpo3endE - _ZN40_INTERNAL_e7214a02_4_k_cu_3b5972b1_107454cute7productE)
_ZN40_INTERNAL_e7214a02_4_k_cu_3b5972b1_107454cute7productE:
	.zero		1
	.type		_ZN40_INTERNAL_e7214a02_4_k_cu_3b5972b1_107454cuda3std3__45__cpo3endE,@object
	.size		_ZN40_INTERNAL_e7214a02_4_k_cu_3b5972b1_107454cuda3std3__45__cpo3endE,(_ZN40_INTERNAL_e7214a02_4_k_cu_3b5972b1_107454cuda3std3__419piecewise_constructE - _ZN40_INTERNAL_e7214a02_4_k_cu_3b5972b1_107454cuda3std3__45__cpo3endE)
_ZN40_INTERNAL_e7214a02_4_k_cu_3b5972b1_107454cuda3std3__45__cpo3endE:
	.zero		1
	.type		_ZN40_INTERNAL_e7214a02_4_k_cu_3b5972b1_107454cuda3std3__419piecewise_constructE,@object
	.size		_ZN40_INTERNAL_e7214a02_4_k_cu_3b5972b1_107454cuda3std3__419piecewise_constructE,(_ZN40_INTERNAL_e7214a02_4_k_cu_3b5972b1_107454cuda3std3__45__cpo4cendE - _ZN40_INTERNAL_e7214a02_4_k_cu_3b5972b1_107454cuda3std3__419piecewise_constructE)
_ZN40_INTERNAL_e7214a02_4_k_cu_3b5972b1_107454cuda3std3__419piecewise_constructE:
	.zero		1
	.type		_ZN40_INTERNAL_e7214a02_4_k_cu_3b5972b1_107454cuda3std3__45__cpo4cendE,@object
	.size		_ZN40_INTERNAL_e7214a02_4_k_cu_3b5972b1_107454cuda3std3__45__cpo4cendE,(_ZN40_INTERNAL_e7214a02_4_k_cu_3b5972b1_107454cuda3std6ranges3__45__cpo4swapE - _ZN40_INTERNAL_e7214a02_4_k_cu_3b5972b1_107454cuda3std3__45__cpo4cendE)
_ZN40_INTERNAL_e7214a02_4_k_cu_3b5972b1_107454cuda3std3__45__cpo4cendE:
	.zero		1
	.type		_ZN40_INTERNAL_e7214a02_4_k_cu_3b5972b1_107454cuda3std6ranges3__45__cpo4swapE,@object
	.size		_ZN40_INTERNAL_e7214a02_4_k_cu_3b5972b1_107454cuda3std6ranges3__45__cpo4swapE,(.L_8 - _ZN40_INTERNAL_e7214a02_4_k_cu_3b5972b1_107454cuda3std6ranges3__45__cpo4swapE)
_ZN40_INTERNAL_e7214a02_4_k_cu_3b5972b1_107454cuda3std6ranges3__45__cpo4swapE:
	.zero		1
.L_8:


//--------------------- .nv.constant0._ZN7cutlass13device_kernelINS_4gemm6kernel13GemmUniversalIN4cute5tupleIJiiiiEEENS1_10collective13CollectiveMmaINS1_34MainloopSm90TmaGmmaWarpSpecializedILi5ENS5_IJNS4_1CILi2EEENSA_ILi1EEESC_EEENS1_35KernelTmaWarpSpecializedCooperativeEEENS5_IJNSA_ILi192EEENSA_ILi512EEENSA_ILi32EEEEEENS_10bfloat16_tENS5_IJlSC_lEEESK_SL_NS4_8TiledMMAINS4_8MMA_AtomIJNS4_4SM904GMMA28MMA_64x256x16_F32BF16BF16_SSILNSP_5MajorE0ELSR_0ELNSP_7ScaleInE1ELSS_1EEEEEENS4_6LayoutISD_NS5_IJSC_NSA_ILi0EEESW_EEEEENS5_IJNS4_10UnderscoreESZ_SZ_EEEEENS4_13SM90_TMA_LOADENS4_14ComposedLayoutINS4_7SwizzleILi2ELi4ELi3EEENS4_18smem_ptr_flag_bitsILi16EEENSV_INS5_IJNSA_ILi8EEESI_EEENS5_IJSI_SC_EEEEEEEvNS4_8identityENS4_23SM90_TMA_LOAD_MULTICASTES1C_vS1D_EENS_8epilogue10collective6detail29Sm90TmaWarpSpecializedAdapterINS1H_15DefaultEpilogueISK_SL_SL_NS1G_6thread17LinearCombinationISK_Li1EffLNS1L_9ScaleType4KindE0ELNS_15FloatRoundStyleE2ESK_EENS1_15EpilogueDefaultEEEEEvvEEEEvNT_6ParamsE --------------------------
	.section	.nv.constant0._ZN7cutlass13device_kernelINS_4gemm6kernel13GemmUniversalIN4cute5tupleIJiiiiEEENS1_10collective13CollectiveMmaINS1_34MainloopSm90TmaGmmaWarpSpecializedILi5ENS5_IJNS4_1CILi2EEENSA_ILi1EEESC_EEENS1_35KernelTmaWarpSpecializedCooperativeEEENS5_IJNSA_ILi192EEENSA_ILi512EEENSA_ILi32EEEEEENS_10bfloat16_tENS5_IJlSC_lEEESK_SL_NS4_8TiledMMAINS4_8MMA_AtomIJNS4_4SM904GMMA28MMA_64x256x16_F32BF16BF16_SSILNSP_5MajorE0ELSR_0ELNSP_7ScaleInE1ELSS_1EEEEEENS4_6LayoutISD_NS5_IJSC_NSA_ILi0EEESW_EEEEENS5_IJNS4_10UnderscoreESZ_SZ_EEEEENS4_13SM90_TMA_LOADENS4_14ComposedLayoutINS4_7SwizzleILi2ELi4ELi3EEENS4_18smem_ptr_flag_bitsILi16EEENSV_INS5_IJNSA_ILi8EEESI_EEENS5_IJSI_SC_EEEEEEEvNS4_8identityENS4_23SM90_TMA_LOAD_MULTICASTES1C_vS1D_EENS_8epilogue10collective6detail29Sm90TmaWarpSpecializedAdapterINS1H_15DefaultEpilogueISK_SL_SL_NS1G_6thread17LinearCombinationISK_Li1EffLNS1L_9ScaleType4KindE0ELNS_15FloatRoundStyleE2ESK_EENS1_15EpilogueDefaultEEEEEvvEEEEvNT_6ParamsE,"a",@progbits
	.sectionflags	@""
	.align	4
.nv.constant0._ZN7cutlass13device_kernelINS_4gemm6kernel13GemmUniversalIN4cute5tupleIJiiiiEEENS1_10collective13CollectiveMmaINS1_34MainloopSm90TmaGmmaWarpSpecializedILi5ENS5_IJNS4_1CILi2EEENSA_ILi1EEESC_EEENS1_35KernelTmaWarpSpecializedCooperativeEEENS5_IJNSA_ILi192EEENSA_ILi512EEENSA_ILi32EEEEEENS_10bfloat16_tENS5_IJlSC_lEEESK_SL_NS4_8TiledMMAINS4_8MMA_AtomIJNS4_4SM904GMMA28MMA_64x256x16_F32BF16BF16_SSILNSP_5MajorE0ELSR_0ELNSP_7ScaleInE1ELSS_1EEEEEENS4_6LayoutISD_NS5_IJSC_NSA_ILi0EEESW_EEEEENS5_IJNS4_10UnderscoreESZ_SZ_EEEEENS4_13SM90_TMA_LOADENS4_14ComposedLayoutINS4_7SwizzleILi2ELi4ELi3EEENS4_18smem_ptr_flag_bitsILi16EEENSV_INS5_IJNSA_ILi8EEESI_EEENS5_IJSI_SC_EEEEEEEvNS4_8identityENS4_23SM90_TMA_LOAD_MULTICASTES1C_vS1D_EENS_8epilogue10collective6detail29Sm90TmaWarpSpecializedAdapterINS1H_15DefaultEpilogueISK_SL_SL_NS1G_6thread17LinearCombinationISK_Li1EffLNS1L_9ScaleType4KindE0ELNS_15FloatRoundStyleE2ESK_EENS1_15EpilogueDefaultEEEEEvvEEEEvNT_6ParamsE:
	.zero		1664


//--------------------- SYMBOLS --------------------------

	.type		.nv.reservedSmem.offset0,@object
	.size		.nv.reservedSmem.offset0,0x4
	.type		__assertfail,@function
